//
// Generated by NVIDIA NVVM Compiler
//
// Compiler Build ID: CL-36424714
// Cuda compilation tools, release 13.0, V13.0.88
// Based on NVVM 20.0.0
//

.version 9.0
.target sm_100
.address_size 64

	// .globl	propagate_kernel

.visible .entry propagate_kernel(
	.param .u64 .ptr .align 1 propagate_kernel_param_0,
	.param .u64 .ptr .align 1 propagate_kernel_param_1,
	.param .u64 .ptr .align 1 propagate_kernel_param_2,
	.param .u64 .ptr .align 1 propagate_kernel_param_3,
	.param .u64 .ptr .align 1 propagate_kernel_param_4,
	.param .u64 .ptr .align 1 propagate_kernel_param_5,
	.param .u64 propagate_kernel_param_6,
	.param .u64 propagate_kernel_param_7
)
{
	.reg .pred 	%p<19>;
	.reg .b32 	%r<7>;
	.reg .b32 	%f<53>;
	.reg .b64 	%rd<77>;

	ld.param.u64 	%rd40, [propagate_kernel_param_0];
	ld.param.u64 	%rd36, [propagate_kernel_param_1];
	ld.param.u64 	%rd37, [propagate_kernel_param_2];
	ld.param.u64 	%rd41, [propagate_kernel_param_3];
	ld.param.u64 	%rd42, [propagate_kernel_param_4];
	ld.param.u64 	%rd43, [propagate_kernel_param_5];
	ld.param.u64 	%rd38, [propagate_kernel_param_6];
	ld.param.u64 	%rd39, [propagate_kernel_param_7];
	cvta.to.global.u64 	%rd1, %rd40;
	cvta.to.global.u64 	%rd2, %rd43;
	cvta.to.global.u64 	%rd3, %rd41;
	cvta.to.global.u64 	%rd4, %rd42;
	mov.u32 	%r1, %ctaid.x;
	mov.u32 	%r2, %ntid.x;
	mov.u32 	%r3, %tid.x;
	mad.lo.s32 	%r4, %r1, %r2, %r3;
	cvt.u64.u32 	%rd5, %r4;
	setp.le.u64 	%p1, %rd38, %rd5;
	@%p1 bra 	$L__BB0_24;
	cvta.to.global.u64 	%rd44, %rd36;
	shl.b64 	%rd45, %rd5, 2;
	add.s64 	%rd46, %rd44, %rd45;
	ld.global.f32 	%f45, [%rd46];
	setp.eq.s64 	%p2, %rd39, 0;
	@%p2 bra 	$L__BB0_23;
	and.b64  	%rd73, %rd39, 3;
	setp.lt.u64 	%p3, %rd39, 4;
	mov.b64 	%rd72, 0;
	@%p3 bra 	$L__BB0_17;
	and.b64  	%rd72, %rd39, -4;
	add.s64 	%rd70, %rd4, 16;
	add.s64 	%rd69, %rd3, 16;
	add.s64 	%rd68, %rd2, 8;
	mov.u64 	%rd71, %rd72;
$L__BB0_4:
	ld.global.u64 	%rd48, [%rd70+-16];
	setp.ne.s64 	%p4, %rd48, %rd5;
	@%p4 bra 	$L__BB0_7;
	ld.global.u64 	%rd15, [%rd69+-16];
	setp.ge.u64 	%p5, %rd15, %rd38;
	@%p5 bra 	$L__BB0_7;
	ld.global.f32 	%f18, [%rd68+-8];
	shl.b64 	%rd49, %rd15, 2;
	add.s64 	%rd50, %rd1, %rd49;
	ld.global.f32 	%f19, [%rd50];
	fma.rn.f32 	%f45, %f18, %f19, %f45;
$L__BB0_7:
	ld.global.u64 	%rd51, [%rd70+-8];
	setp.ne.s64 	%p6, %rd51, %rd5;
	@%p6 bra 	$L__BB0_10;
	ld.global.u64 	%rd16, [%rd69+-8];
	setp.ge.u64 	%p7, %rd16, %rd38;
	@%p7 bra 	$L__BB0_10;
	ld.global.f32 	%f20, [%rd68+-4];
	shl.b64 	%rd52, %rd16, 2;
	add.s64 	%rd53, %rd1, %rd52;
	ld.global.f32 	%f21, [%rd53];
	fma.rn.f32 	%f45, %f20, %f21, %f45;
$L__BB0_10:
	ld.global.u64 	%rd54, [%rd70];
	setp.ne.s64 	%p8, %rd54, %rd5;
	@%p8 bra 	$L__BB0_13;
	ld.global.u64 	%rd17, [%rd69];
	setp.ge.u64 	%p9, %rd17, %rd38;
	@%p9 bra 	$L__BB0_13;
	ld.global.f32 	%f22, [%rd68];
	shl.b64 	%rd55, %rd17, 2;
	add.s64 	%rd56, %rd1, %rd55;
	ld.global.f32 	%f23, [%rd56];
	fma.rn.f32 	%f45, %f22, %f23, %f45;
$L__BB0_13:
	ld.global.u64 	%rd57, [%rd70+8];
	setp.ne.s64 	%p10, %rd57, %rd5;
	@%p10 bra 	$L__BB0_16;
	ld.global.u64 	%rd18, [%rd69+8];
	setp.ge.u64 	%p11, %rd18, %rd38;
	@%p11 bra 	$L__BB0_16;
	ld.global.f32 	%f24, [%rd68+4];
	shl.b64 	%rd58, %rd18, 2;
	add.s64 	%rd59, %rd1, %rd58;
	ld.global.f32 	%f25, [%rd59];
	fma.rn.f32 	%f45, %f24, %f25, %f45;
$L__BB0_16:
	add.s64 	%rd71, %rd71, -4;
	add.s64 	%rd70, %rd70, 32;
	add.s64 	%rd69, %rd69, 32;
	add.s64 	%rd68, %rd68, 16;
	setp.ne.s64 	%p12, %rd71, 0;
	@%p12 bra 	$L__BB0_4;
$L__BB0_17:
	setp.eq.s64 	%p13, %rd73, 0;
	@%p13 bra 	$L__BB0_23;
	shl.b64 	%rd60, %rd72, 2;
	add.s64 	%rd76, %rd2, %rd60;
	shl.b64 	%rd61, %rd72, 3;
	add.s64 	%rd75, %rd3, %rd61;
	add.s64 	%rd74, %rd4, %rd61;
$L__BB0_19:
	.pragma "nounroll";
	ld.global.u64 	%rd62, [%rd74];
	setp.ne.s64 	%p14, %rd62, %rd5;
	@%p14 bra 	$L__BB0_22;
	ld.global.u64 	%rd31, [%rd75];
	setp.ge.u64 	%p15, %rd31, %rd38;
	@%p15 bra 	$L__BB0_22;
	ld.global.f32 	%f26, [%rd76];
	shl.b64 	%rd63, %rd31, 2;
	add.s64 	%rd64, %rd1, %rd63;
	ld.global.f32 	%f27, [%rd64];
	fma.rn.f32 	%f45, %f26, %f27, %f45;
$L__BB0_22:
	add.s64 	%rd76, %rd76, 4;
	add.s64 	%rd75, %rd75, 8;
	add.s64 	%rd74, %rd74, 8;
	add.s64 	%rd73, %rd73, -1;
	setp.ne.s64 	%p16, %rd73, 0;
	@%p16 bra 	$L__BB0_19;
$L__BB0_23:
	fma.rn.f32 	%f28, %f45, 0fBBBB989D, 0f3F000000;
	cvt.sat.f32.f32 	%f29, %f28;
	mov.f32 	%f30, 0f4B400001;
	mov.f32 	%f31, 0f437C0000;
	fma.rm.f32 	%f32, %f29, %f31, %f30;
	add.f32 	%f33, %f32, 0fCB40007F;
	neg.f32 	%f34, %f33;
	fma.rn.f32 	%f35, %f45, 0fBFB8AA3B, %f34;
	fma.rn.f32 	%f36, %f45, 0fB2A57060, %f35;
	mov.b32 	%r5, %f32;
	shl.b32 	%r6, %r5, 23;
	mov.b32 	%f37, %r6;
	ex2.approx.ftz.f32 	%f38, %f36;
	fma.rn.f32 	%f39, %f38, %f37, 0f3F800000;
	rcp.rn.f32 	%f40, %f39;
	setp.lt.f32 	%p17, %f40, 0f00000000;
	selp.f32 	%f41, 0f00000000, %f40, %p17;
	setp.gt.f32 	%p18, %f41, 0f3F800000;
	selp.f32 	%f42, 0f3F800000, %f41, %p18;
	cvta.to.global.u64 	%rd65, %rd37;
	shl.b64 	%rd66, %rd5, 2;
	add.s64 	%rd67, %rd65, %rd66;
	st.global.f32 	[%rd67], %f42;
$L__BB0_24:
	ret;

}
	// .globl	compute_error_kernel
.visible .entry compute_error_kernel(
	.param .u64 .ptr .align 1 compute_error_kernel_param_0,
	.param .u64 .ptr .align 1 compute_error_kernel_param_1,
	.param .u64 .ptr .align 1 compute_error_kernel_param_2,
	.param .u64 compute_error_kernel_param_3
)
{
	.reg .pred 	%p<4>;
	.reg .b32 	%r<5>;
	.reg .b32 	%f<6>;
	.reg .b64 	%rd<13>;

	ld.param.u64 	%rd2, [compute_error_kernel_param_0];
	ld.param.u64 	%rd3, [compute_error_kernel_param_1];
	ld.param.u64 	%rd4, [compute_error_kernel_param_2];
	ld.param.u64 	%rd5, [compute_error_kernel_param_3];
	mov.u32 	%r1, %ctaid.x;
	mov.u32 	%r2, %ntid.x;
	mov.u32 	%r3, %tid.x;
	mad.lo.s32 	%r4, %r1, %r2, %r3;
	cvt.u64.u32 	%rd1, %r4;
	setp.le.u64 	%p1, %rd5, %rd1;
	@%p1 bra 	$L__BB1_2;
	cvta.to.global.u64 	%rd6, %rd2;
	cvta.to.global.u64 	%rd7, %rd3;
	cvta.to.global.u64 	%rd8, %rd4;
	shl.b64 	%rd9, %rd1, 2;
	add.s64 	%rd10, %rd6, %rd9;
	ld.global.f32 	%f1, [%rd10];
	add.s64 	%rd11, %rd7, %rd9;
	ld.global.f32 	%f2, [%rd11];
	sub.f32 	%f3, %f1, %f2;
	setp.gt.f32 	%p2, %f3, 0f3F800000;
	selp.f32 	%f4, 0f3F800000, %f3, %p2;
	setp.lt.f32 	%p3, %f4, 0fBF800000;
	selp.f32 	%f5, 0fBF800000, %f4, %p3;
	add.s64 	%rd12, %rd8, %rd9;
	st.global.f32 	[%rd12], %f5;
$L__BB1_2:
	ret;

}
	// .globl	update_edges_kernel
.visible .entry update_edges_kernel(
	.param .u64 .ptr .align 1 update_edges_kernel_param_0,
	.param .u64 .ptr .align 1 update_edges_kernel_param_1,
	.param .u64 .ptr .align 1 update_edges_kernel_param_2,
	.param .u64 .ptr .align 1 update_edges_kernel_param_3,
	.param .u64 .ptr .align 1 update_edges_kernel_param_4,
	.param .u64 update_edges_kernel_param_5,
	.param .u64 update_edges_kernel_param_6,
	.param .f32 update_edges_kernel_param_7
)
{
	.reg .pred 	%p<7>;
	.reg .b32 	%r<6>;
	.reg .b32 	%f<12>;
	.reg .b64 	%rd<27>;

	ld.param.u64 	%rd5, [update_edges_kernel_param_0];
	ld.param.u64 	%rd6, [update_edges_kernel_param_1];
	ld.param.u64 	%rd7, [update_edges_kernel_param_2];
	ld.param.u64 	%rd8, [update_edges_kernel_param_3];
	ld.param.u64 	%rd9, [update_edges_kernel_param_4];
	ld.param.u64 	%rd11, [update_edges_kernel_param_5];
	ld.param.u64 	%rd10, [update_edges_kernel_param_6];
	ld.param.f32 	%f1, [update_edges_kernel_param_7];
	mov.u32 	%r1, %ctaid.x;
	mov.u32 	%r2, %ntid.x;
	mov.u32 	%r3, %tid.x;
	mad.lo.s32 	%r4, %r1, %r2, %r3;
	cvt.u64.u32 	%rd1, %r4;
	setp.le.u64 	%p1, %rd11, %rd1;
	@%p1 bra 	$L__BB2_4;
	cvta.to.global.u64 	%rd12, %rd7;
	cvta.to.global.u64 	%rd13, %rd8;
	shl.b64 	%rd14, %rd1, 3;
	add.s64 	%rd15, %rd12, %rd14;
	ld.global.u64 	%rd2, [%rd15];
	add.s64 	%rd16, %rd13, %rd14;
	ld.global.u64 	%rd17, [%rd16];
	max.u64 	%rd18, %rd2, %rd17;
	setp.ge.u64 	%p2, %rd18, %rd10;
	@%p2 bra 	$L__BB2_4;
	cvta.to.global.u64 	%rd19, %rd5;
	shl.b64 	%rd20, %rd2, 2;
	add.s64 	%rd21, %rd19, %rd20;
	ld.global.f32 	%f2, [%rd21];
	cvta.to.global.u64 	%rd22, %rd6;
	shl.b64 	%rd23, %rd17, 2;
	add.s64 	%rd24, %rd22, %rd23;
	ld.global.f32 	%f3, [%rd24];
	mul.f32 	%f4, %f1, %f2;
	mul.f32 	%f5, %f4, %f3;
	setp.nan.f32 	%p3, %f5, %f5;
	abs.f32 	%f6, %f5;
	setp.gt.f32 	%p4, %f6, 0f501502F9;
	selp.f32 	%f7, 0f00000000, %f5, %p4;
	selp.f32 	%f8, 0f00000000, %f7, %p3;
	cvta.to.global.u64 	%rd25, %rd9;
	shl.b64 	%rd26, %rd1, 2;
	add.s64 	%rd4, %rd25, %rd26;
	ld.global.f32 	%f9, [%rd4];
	add.f32 	%f10, %f9, %f8;
	setp.gt.f32 	%p5, %f10, 0f41200000;
	selp.f32 	%f11, 0f41200000, %f10, %p5;
	st.global.f32 	[%rd4], %f11;
	setp.geu.f32 	%p6, %f11, 0fC1200000;
	@%p6 bra 	$L__BB2_4;
	mov.b32 	%r5, -1054867456;
	st.global.u32 	[%rd4], %r5;
$L__BB2_4:
	ret;

}


// ===== COMPILED SASS (sm_100) =====

	.target	sm_100

	.elftype	@"ET_EXEC"


//--------------------- .note.nv.tkinfo           --------------------------
	.section	.note.nv.tkinfo,"",@"SHT_NOTE"
	.sectionflags	@"SHF_NOTE_NV_TKINFO"
	.tkinfo
        /*0018*/ 	.word	0x00000002
        /*0030*/ 	.string	""
        /*0030*/ 	.string	"ptxas"
        /*0030*/ 	.string	"Cuda compilation tools, release 13.0, V13.0.88"
        /*0030*/ 	.string	"Build cuda_13.0.r13.0/compiler.36424714_0"
        /*0030*/ 	.string	"-arch sm_100 -m 64 "



//--------------------- .note.nv.cuinfo           --------------------------
	.section	.note.nv.cuinfo,"",@"SHT_NOTE"
	.sectionflags	@"SHF_NOTE_NV_CUINFO"
        /*0018*/ 	.short	0x0002
        /*001a*/ 	.short	0x0064
        /*001c*/ 	.short	0x0082
	.zero		2


//--------------------- .nv.info                  --------------------------
	.section	.nv.info,"",@"SHT_CUDA_INFO"
	.align	4


	//----- nvinfo : EIATTR_REGCOUNT
	.align		4
        /*0000*/ 	.byte	0x04, 0x2f
        /*0002*/ 	.short	(.L_1 - .L_0)
	.align		4
.L_0:
        /*0004*/ 	.word	index@(propagate_kernel)
        /*0008*/ 	.word	0x00000018


	//----- nvinfo : EIATTR_FRAME_SIZE
	.align		4
.L_1:
        /*000c*/ 	.byte	0x04, 0x11
        /*000e*/ 	.short	(.L_3 - .L_2)
	.align		4
.L_2:
        /*0010*/ 	.word	index@($__internal_0_$__cuda_sm20_rcp_rn_f32_slowpath)
        /*0014*/ 	.word	0x00000000


	//----- nvinfo : EIATTR_FRAME_SIZE
	.align		4
.L_3:
        /*0018*/ 	.byte	0x04, 0x11
        /*001a*/ 	.short	(.L_5 - .L_4)
	.align		4
.L_4:
        /*001c*/ 	.word	index@(propagate_kernel)
        /*0020*/ 	.word	0x00000000


	//----- nvinfo : EIATTR_REGCOUNT
	.align		4
.L_5:
        /*0024*/ 	.byte	0x04, 0x2f
        /*0026*/ 	.short	(.L_7 - .L_6)
	.align		4
.L_6:
        /*0028*/ 	.word	index@(compute_error_kernel)
        /*002c*/ 	.word	0x0000000c


	//----- nvinfo : EIATTR_FRAME_SIZE
	.align		4
.L_7:
        /*0030*/ 	.byte	0x04, 0x11
        /*0032*/ 	.short	(.L_9 - .L_8)
	.align		4
.L_8:
        /*0034*/ 	.word	index@(compute_error_kernel)
        /*0038*/ 	.word	0x00000000


	//----- nvinfo : EIATTR_REGCOUNT
	.align		4
.L_9:
        /*003c*/ 	.byte	0x04, 0x2f
        /*003e*/ 	.short	(.L_11 - .L_10)
	.align		4
.L_10:
        /*0040*/ 	.word	index@(update_edges_kernel)
        /*0044*/ 	.word	0x0000000c


	//----- nvinfo : EIATTR_FRAME_SIZE
	.align		4
.L_11:
        /*0048*/ 	.byte	0x04, 0x11
        /*004a*/ 	.short	(.L_13 - .L_12)
	.align		4
.L_12:
        /*004c*/ 	.word	index@(update_edges_kernel)
        /*0050*/ 	.word	0x00000000


	//----- nvinfo : EIATTR_MIN_STACK_SIZE
	.align		4
.L_13:
        /*0054*/ 	.byte	0x04, 0x12
        /*0056*/ 	.short	(.L_15 - .L_14)
	.align		4
.L_14:
        /*0058*/ 	.word	index@(update_edges_kernel)
        /*005c*/ 	.word	0x00000000


	//----- nvinfo : EIATTR_MIN_STACK_SIZE
	.align		4
.L_15:
        /*0060*/ 	.byte	0x04, 0x12
        /*0062*/ 	.short	(.L_17 - .L_16)
	.align		4
.L_16:
        /*0064*/ 	.word	index@(compute_error_kernel)
        /*0068*/ 	.word	0x00000000


	//----- nvinfo : EIATTR_MIN_STACK_SIZE
	.align		4
.L_17:
        /*006c*/ 	.byte	0x04, 0x12
        /*006e*/ 	.short	(.L_19 - .L_18)
	.align		4
.L_18:
        /*0070*/ 	.word	index@(propagate_kernel)
        /*0074*/ 	.word	0x00000000
.L_19:


//--------------------- .nv.compat                --------------------------
	.section	.nv.compat,"",@"SHT_CUDA_COMPAT_INFO"
	.align	4
        /*0000*/ 	.byte	0x02, 0x09, 0x00, 0x00, 0x02, 0x02, 0x01, 0x00, 0x02, 0x05, 0x05, 0x00, 0x03, 0x07, 0x01, 0x01
        /*0010*/ 	.byte	0x02, 0x03, 0x00, 0x00, 0x02, 0x06, 0x01, 0x00, 0x04, 0x0b, 0x08, 0x00, 0x01, 0x00, 0x00, 0x00
        /*0020*/ 	.byte	0x00, 0x00, 0x00, 0x00


//--------------------- .nv.info.update_edges_kernel --------------------------
	.section	.nv.info.update_edges_kernel,"",@"SHT_CUDA_INFO"
	.sectionflags	@""
	.align	4


	//----- nvinfo : EIATTR_CUDA_API_VERSION
	.align		4
        /*0000*/ 	.byte	0x04, 0x37
        /*0002*/ 	.short	(.L_21 - .L_20)
.L_20:
        /*0004*/ 	.word	0x00000082


	//----- nvinfo : EIATTR_KPARAM_INFO
	.align		4
.L_21:
        /*0008*/ 	.byte	0x04, 0x17
        /*000a*/ 	.short	(.L_23 - .L_22)
.L_22:
        /*000c*/ 	.word	0x00000000
        /*0010*/ 	.short	0x0007
        /*0012*/ 	.short	0x0038
        /*0014*/ 	.byte	0x00, 0xf0, 0x11, 0x00


	//----- nvinfo : EIATTR_KPARAM_INFO
	.align		4
.L_23:
        /*0018*/ 	.byte	0x04, 0x17
        /*001a*/ 	.short	(.L_25 - .L_24)
.L_24:
        /*001c*/ 	.word	0x00000000
        /*0020*/ 	.short	0x0006
        /*0022*/ 	.short	0x0030
        /*0024*/ 	.byte	0x00, 0xf0, 0x21, 0x00


	//----- nvinfo : EIATTR_KPARAM_INFO
	.align		4
.L_25:
        /*0028*/ 	.byte	0x04, 0x17
        /*002a*/ 	.short	(.L_27 - .L_26)
.L_26:
        /*002c*/ 	.word	0x00000000
        /*0030*/ 	.short	0x0005
        /*0032*/ 	.short	0x0028
        /*0034*/ 	.byte	0x00, 0xf0, 0x21, 0x00


	//----- nvinfo : EIATTR_KPARAM_INFO
	.align		4
.L_27:
        /*0038*/ 	.byte	0x04, 0x17
        /*003a*/ 	.short	(.L_29 - .L_28)
.L_28:
        /*003c*/ 	.word	0x00000000
        /*0040*/ 	.short	0x0004
        /*0042*/ 	.short	0x0020
        /*0044*/ 	.byte	0x00, 0xf5, 0x21, 0x00


	//----- nvinfo : EIATTR_KPARAM_INFO
	.align		4
.L_29:
        /*0048*/ 	.byte	0x04, 0x17
        /*004a*/ 	.short	(.L_31 - .L_30)
.L_30:
        /*004c*/ 	.word	0x00000000
        /*0050*/ 	.short	0x0003
        /*0052*/ 	.short	0x0018
        /*0054*/ 	.byte	0x00, 0xf5, 0x21, 0x00


	//----- nvinfo : EIATTR_KPARAM_INFO
	.align		4
.L_31:
        /*0058*/ 	.byte	0x04, 0x17
        /*005a*/ 	.short	(.L_33 - .L_32)
.L_32:
        /*005c*/ 	.word	0x00000000
        /*0060*/ 	.short	0x0002
        /*0062*/ 	.short	0x0010
        /*0064*/ 	.byte	0x00, 0xf5, 0x21, 0x00


	//----- nvinfo : EIATTR_KPARAM_INFO
	.align		4
.L_33:
        /*0068*/ 	.byte	0x04, 0x17
        /*006a*/ 	.short	(.L_35 - .L_34)
.L_34:
        /*006c*/ 	.word	0x00000000
        /*0070*/ 	.short	0x0001
        /*0072*/ 	.short	0x0008
        /*0074*/ 	.byte	0x00, 0xf5, 0x21, 0x00


	//----- nvinfo : EIATTR_KPARAM_INFO
	.align		4
.L_35:
        /*0078*/ 	.byte	0x04, 0x17
        /*007a*/ 	.short	(.L_37 - .L_36)
.L_36:
        /*007c*/ 	.word	0x00000000
        /*0080*/ 	.short	0x0000
        /*0082*/ 	.short	0x0000
        /*0084*/ 	.byte	0x00, 0xf5, 0x21, 0x00


	//----- nvinfo : EIATTR_SPARSE_MMA_MASK
	.align		4
.L_37:
        /*0088*/ 	.byte	0x03, 0x50
        /*008a*/ 	.short	0x0000


	//----- nvinfo : EIATTR_MAXREG_COUNT
	.align		4
        /*008c*/ 	.byte	0x03, 0x1b
        /*008e*/ 	.short	0x00ff


	//----- nvinfo : EIATTR_MERCURY_ISA_VERSION
	.align		4
        /*0090*/ 	.byte	0x03, 0x5f
        /*0092*/ 	.short	0x0101


	//----- nvinfo : EIATTR_VRC_CTA_INIT_COUNT
	.align		4
        /*0094*/ 	.byte	0x02, 0x4a
	.zero		1
	.zero		1


	//----- nvinfo : EIATTR_EXIT_INSTR_OFFSETS
	.align		4
        /*0098*/ 	.byte	0x04, 0x1c
        /*009a*/ 	.short	(.L_39 - .L_38)


	//   ....[0]....
.L_38:
        /*009c*/ 	.word	0x00000080


	//   ....[1]....
        /*00a0*/ 	.word	0x000001a0


	//   ....[2]....
        /*00a4*/ 	.word	0x00000310


	//   ....[3]....
        /*00a8*/ 	.word	0x00000340


	//----- nvinfo : EIATTR_CBANK_PARAM_SIZE
	.align		4
.L_39:
        /*00ac*/ 	.byte	0x03, 0x19
        /*00ae*/ 	.short	0x003c


	//----- nvinfo : EIATTR_PARAM_CBANK
	.align		4
        /*00b0*/ 	.byte	0x04, 0x0a
        /*00b2*/ 	.short	(.L_41 - .L_40)
	.align		4
.L_40:
        /*00b4*/ 	.word	index@(.nv.constant0.update_edges_kernel)
        /*00b8*/ 	.short	0x0380
        /*00ba*/ 	.short	0x003c


	//----- nvinfo : EIATTR_SW_WAR
	.align		4
.L_41:
        /*00bc*/ 	.byte	0x04, 0x36
        /*00be*/ 	.short	(.L_43 - .L_42)
.L_42:
        /*00c0*/ 	.word	0x00000008
.L_43:


//--------------------- .nv.info.compute_error_kernel --------------------------
	.section	.nv.info.compute_error_kernel,"",@"SHT_CUDA_INFO"
	.sectionflags	@""
	.align	4


	//----- nvinfo : EIATTR_CUDA_API_VERSION
	.align		4
        /*0000*/ 	.byte	0x04, 0x37
        /*0002*/ 	.short	(.L_45 - .L_44)
.L_44:
        /*0004*/ 	.word	0x00000082


	//----- nvinfo : EIATTR_KPARAM_INFO
	.align		4
.L_45:
        /*0008*/ 	.byte	0x04, 0x17
        /*000a*/ 	.short	(.L_47 - .L_46)
.L_46:
        /*000c*/ 	.word	0x00000000
        /*0010*/ 	.short	0x0003
        /*0012*/ 	.short	0x0018
        /*0014*/ 	.byte	0x00, 0xf0, 0x21, 0x00


	//----- nvinfo : EIATTR_KPARAM_INFO
	.align		4
.L_47:
        /*0018*/ 	.byte	0x04, 0x17
        /*001a*/ 	.short	(.L_49 - .L_48)
.L_48:
        /*001c*/ 	.word	0x00000000
        /*0020*/ 	.short	0x0002
        /*0022*/ 	.short	0x0010
        /*0024*/ 	.byte	0x00, 0xf5, 0x21, 0x00


	//----- nvinfo : EIATTR_KPARAM_INFO
	.align		4
.L_49:
        /*0028*/ 	.byte	0x04, 0x17
        /*002a*/ 	.short	(.L_51 - .L_50)
.L_50:
        /*002c*/ 	.word	0x00000000
        /*0030*/ 	.short	0x0001
        /*0032*/ 	.short	0x0008
        /*0034*/ 	.byte	0x00, 0xf5, 0x21, 0x00


	//----- nvinfo : EIATTR_KPARAM_INFO
	.align		4
.L_51:
        /*0038*/ 	.byte	0x04, 0x17
        /*003a*/ 	.short	(.L_53 - .L_52)
.L_52:
        /*003c*/ 	.word	0x00000000
        /*0040*/ 	.short	0x0000
        /*0042*/ 	.short	0x0000
        /*0044*/ 	.byte	0x00, 0xf5, 0x21, 0x00


	//----- nvinfo : EIATTR_SPARSE_MMA_MASK
	.align		4
.L_53:
        /*0048*/ 	.byte	0x03, 0x50
        /*004a*/ 	.short	0x0000


	//----- nvinfo : EIATTR_MAXREG_COUNT
	.align		4
        /*004c*/ 	.byte	0x03, 0x1b
        /*004e*/ 	.short	0x00ff


	//----- nvinfo : EIATTR_MERCURY_ISA_VERSION
	.align		4
        /*0050*/ 	.byte	0x03, 0x5f
        /*0052*/ 	.short	0x0101


	//----- nvinfo : EIATTR_VRC_CTA_INIT_COUNT
	.align		4
        /*0054*/ 	.byte	0x02, 0x4a
	.zero		1
	.zero		1


	//----- nvinfo : EIATTR_EXIT_INSTR_OFFSETS
	.align		4
        /*0058*/ 	.byte	0x04, 0x1c
        /*005a*/ 	.short	(.L_55 - .L_54)


	//   ....[0]....
.L_54:
        /*005c*/ 	.word	0x00000080


	//   ....[1]....
        /*0060*/ 	.word	0x000001a0


	//----- nvinfo : EIATTR_CBANK_PARAM_SIZE
	.align		4
.L_55:
        /*0064*/ 	.byte	0x03, 0x19
        /*0066*/ 	.short	0x0020


	//----- nvinfo : EIATTR_PARAM_CBANK
	.align		4
        /*0068*/ 	.byte	0x04, 0x0a
        /*006a*/ 	.short	(.L_57 - .L_56)
	.align		4
.L_56:
        /*006c*/ 	.word	index@(.nv.constant0.compute_error_kernel)
        /*0070*/ 	.short	0x0380
        /*0072*/ 	.short	0x0020


	//----- nvinfo : EIATTR_SW_WAR
	.align		4
.L_57:
        /*0074*/ 	.byte	0x04, 0x36
        /*0076*/ 	.short	(.L_59 - .L_58)
.L_58:
        /*0078*/ 	.word	0x00000008
.L_59:


//--------------------- .nv.info.propagate_kernel --------------------------
	.section	.nv.info.propagate_kernel,"",@"SHT_CUDA_INFO"
	.sectionflags	@""
	.align	4


	//----- nvinfo : EIATTR_CUDA_API_VERSION
	.align		4
        /*0000*/ 	.byte	0x04, 0x37
        /*0002*/ 	.short	(.L_61 - .L_60)
.L_60:
        /*0004*/ 	.word	0x00000082


	//----- nvinfo : EIATTR_KPARAM_INFO
	.align		4
.L_61:
        /*0008*/ 	.byte	0x04, 0x17
        /*000a*/ 	.short	(.L_63 - .L_62)
.L_62:
        /*000c*/ 	.word	0x00000000
        /*0010*/ 	.short	0x0007
        /*0012*/ 	.short	0x0038
        /*0014*/ 	.byte	0x00, 0xf0, 0x21, 0x00


	//----- nvinfo : EIATTR_KPARAM_INFO
	.align		4
.L_63:
        /*0018*/ 	.byte	0x04, 0x17
        /*001a*/ 	.short	(.L_65 - .L_64)
.L_64:
        /*001c*/ 	.word	0x00000000
        /*0020*/ 	.short	0x0006
        /*0022*/ 	.short	0x0030
        /*0024*/ 	.byte	0x00, 0xf0, 0x21, 0x00


	//----- nvinfo : EIATTR_KPARAM_INFO
	.align		4
.L_65:
        /*0028*/ 	.byte	0x04, 0x17
        /*002a*/ 	.short	(.L_67 - .L_66)
.L_66:
        /*002c*/ 	.word	0x00000000
        /*0030*/ 	.short	0x0005
        /*0032*/ 	.short	0x0028
        /*0034*/ 	.byte	0x00, 0xf5, 0x21, 0x00


	//----- nvinfo : EIATTR_KPARAM_INFO
	.align		4
.L_67:
        /*0038*/ 	.byte	0x04, 0x17
        /*003a*/ 	.short	(.L_69 - .L_68)
.L_68:
        /*003c*/ 	.word	0x00000000
        /*0040*/ 	.short	0x0004
        /*0042*/ 	.short	0x0020
        /*0044*/ 	.byte	0x00, 0xf5, 0x21, 0x00


	//----- nvinfo : EIATTR_KPARAM_INFO
	.align		4
.L_69:
        /*0048*/ 	.byte	0x04, 0x17
        /*004a*/ 	.short	(.L_71 - .L_70)
.L_70:
        /*004c*/ 	.word	0x00000000
        /*0050*/ 	.short	0x0003
        /*0052*/ 	.short	0x0018
        /*0054*/ 	.byte	0x00, 0xf5, 0x21, 0x00


	//----- nvinfo : EIATTR_KPARAM_INFO
	.align		4
.L_71:
        /*0058*/ 	.byte	0x04, 0x17
        /*005a*/ 	.short	(.L_73 - .L_72)
.L_72:
        /*005c*/ 	.word	0x00000000
        /*0060*/ 	.short	0x0002
        /*0062*/ 	.short	0x0010
        /*0064*/ 	.byte	0x00, 0xf5, 0x21, 0x00


	//----- nvinfo : EIATTR_KPARAM_INFO
	.align		4
.L_73:
        /*0068*/ 	.byte	0x04, 0x17
        /*006a*/ 	.short	(.L_75 - .L_74)
.L_74:
        /*006c*/ 	.word	0x00000000
        /*0070*/ 	.short	0x0001
        /*0072*/ 	.short	0x0008
        /*0074*/ 	.byte	0x00, 0xf5, 0x21, 0x00


	//----- nvinfo : EIATTR_KPARAM_INFO
	.align		4
.L_75:
        /*0078*/ 	.byte	0x04, 0x17
        /*007a*/ 	.short	(.L_77 - .L_76)
.L_76:
        /*007c*/ 	.word	0x00000000
        /*0080*/ 	.short	0x0000
        /*0082*/ 	.short	0x0000
        /*0084*/ 	.byte	0x00, 0xf5, 0x21, 0x00


	//----- nvinfo : EIATTR_SPARSE_MMA_MASK
	.align		4
.L_77:
        /*0088*/ 	.byte	0x03, 0x50
        /*008a*/ 	.short	0x0000


	//----- nvinfo : EIATTR_MAXREG_COUNT
	.align		4
        /*008c*/ 	.byte	0x03, 0x1b
        /*008e*/ 	.short	0x00ff


	//----- nvinfo : EIATTR_MERCURY_ISA_VERSION
	.align		4
        /*0090*/ 	.byte	0x03, 0x5f
        /*0092*/ 	.short	0x0101


	//----- nvinfo : EIATTR_VRC_CTA_INIT_COUNT
	.align		4
        /*0094*/ 	.byte	0x02, 0x4a
	.zero		1
	.zero		1


	//----- nvinfo : EIATTR_EXIT_INSTR_OFFSETS
	.align		4
        /*0098*/ 	.byte	0x04, 0x1c
        /*009a*/ 	.short	(.L_79 - .L_78)


	//   ....[0]....
.L_78:
        /*009c*/ 	.word	0x00000080


	//   ....[1]....
        /*00a0*/ 	.word	0x00000c60


	//----- nvinfo : EIATTR_CRS_STACK_SIZE
	.align		4
.L_79:
        /*00a4*/ 	.byte	0x04, 0x1e
        /*00a6*/ 	.short	(.L_81 - .L_80)
.L_80:
        /*00a8*/ 	.word	0x00000000


	//----- nvinfo : EIATTR_CBANK_PARAM_SIZE
	.align		4
.L_81:
        /*00ac*/ 	.byte	0x03, 0x19
        /*00ae*/ 	.short	0x0040


	//----- nvinfo : EIATTR_PARAM_CBANK
	.align		4
        /*00b0*/ 	.byte	0x04, 0x0a
        /*00b2*/ 	.short	(.L_83 - .L_82)
	.align		4
.L_82:
        /*00b4*/ 	.word	index@(.nv.constant0.propagate_kernel)
        /*00b8*/ 	.short	0x0380
        /*00ba*/ 	.short	0x0040


	//----- nvinfo : EIATTR_SW_WAR
	.align		4
.L_83:
        /*00bc*/ 	.byte	0x04, 0x36
        /*00be*/ 	.short	(.L_85 - .L_84)
.L_84:
        /*00c0*/ 	.word	0x00000008
.L_85:


//--------------------- .nv.callgraph             --------------------------
	.section	.nv.callgraph,"",@"SHT_CUDA_CALLGRAPH"
	.align	4
	.sectionentsize	8
	.align		4
        /*0000*/ 	.word	0x00000000
	.align		4
        /*0004*/ 	.word	0xffffffff
	.align		4
        /*0008*/ 	.word	0x00000000
	.align		4
        /*000c*/ 	.word	0xfffffffe
	.align		4
        /*0010*/ 	.word	0x00000000
	.align		4
        /*0014*/ 	.word	0xfffffffd
	.align		4
        /*0018*/ 	.word	0x00000000
	.align		4
        /*001c*/ 	.word	0xfffffffc


//--------------------- .text.update_edges_kernel --------------------------
	.section	.text.update_edges_kernel,"ax",@progbits
	.align	128
        .global         update_edges_kernel
        .type           update_edges_kernel,@function
        .size           update_edges_kernel,(.L_x_25 - update_edges_kernel)
        .other          update_edges_kernel,@"STO_CUDA_ENTRY STV_DEFAULT"
update_edges_kernel:
.text.update_edges_kernel:
[----:B------:R-:W-:Y:S01]  /*0000*/  LDC R1, c[0x0][0x37c] ;  /* 0x0000df00ff017b82 */ /* 0x000fe20000000800 */
[----:B------:R-:W0:Y:S07]  /*0010*/  S2R R3, SR_TID.X ;  /* 0x0000000000037919 */ /* 0x000e2e0000002100 */
[----:B------:R-:W0:Y:S01]  /*0020*/  S2UR UR4, SR_CTAID.X ;  /* 0x00000000000479c3 */ /* 0x000e220000002500 */
[----:B------:R-:W1:Y:S07]  /*0030*/  LDCU.64 UR6, c[0x0][0x3a8] ;  /* 0x00007500ff0677ac */ /* 0x000e6e0008000a00 */
[----:B------:R-:W0:Y:S02]  /*0040*/  LDC R0, c[0x0][0x360] ;  /* 0x0000d800ff007b82 */ /* 0x000e240000000800 */
[----:B0-----:R-:W-:-:S05]  /*0050*/  IMAD R0, R0, UR4, R3 ;  /* 0x0000000400007c24 */ /* 0x001fca000f8e0203 */
[----:B-1----:R-:W-:-:S04]  /*0060*/  ISETP.GE.U32.AND P0, PT, R0, UR6, PT ;  /* 0x0000000600007c0c */ /* 0x002fc8000bf06070 */
[----:B------:R-:W-:-:S13]  /*0070*/  ISETP.GE.U32.AND.EX P0, PT, RZ, UR7, PT, P0 ;  /* 0x00000007ff007c0c */ /* 0x000fda000bf06100 */
[----:B------:R-:W-:Y:S05]  /*0080*/  @P0 EXIT ;  /* 0x000000000000094d */ /* 0x000fea0003800000 */
[----:B------:R-:W0:Y:S01]  /*0090*/  LDCU.128 UR8, c[0x0][0x390] ;  /* 0x00007200ff0877ac */ /* 0x000e220008000c00 */
[----:B------:R-:W-:Y:S01]  /*00a0*/  IMAD.SHL.U32 R4, R0, 0x8, RZ ;  /* 0x0000000800047824 */ /* 0x000fe200078e00ff */
[----:B------:R-:W-:Y:S01]  /*00b0*/  SHF.R.U32.HI R5, RZ, 0x1d, R0 ;  /* 0x0000001dff057819 */ /* 0x000fe20000011600 */
[----:B------:R-:W1:Y:S01]  /*00c0*/  LDCU.64 UR4, c[0x0][0x358] ;  /* 0x00006b00ff0477ac */ /* 0x000e620008000a00 */
[----:B------:R-:W2:Y:S02]  /*00d0*/  LDCU.64 UR6, c[0x0][0x3b0] ;  /* 0x00007600ff0677ac */ /* 0x000ea40008000a00 */
[C---:B0-----:R-:W-:Y:S02]  /*00e0*/  IADD3 R2, P0, PT, R4.reuse, UR8, RZ ;  /* 0x0000000804027c10 */ /* 0x041fe4000ff1e0ff */
[----:B------:R-:W-:Y:S02]  /*00f0*/  IADD3 R4, P1, PT, R4, UR10, RZ ;  /* 0x0000000a04047c10 */ /* 0x000fe4000ff3e0ff */
[----:B------:R-:W-:-:S02]  /*0100*/  IADD3.X R3, PT, PT, R5, UR9, RZ, P0, !PT ;  /* 0x0000000905037c10 */ /* 0x000fc400087fe4ff */
[----:B------:R-:W-:-:S04]  /*0110*/  IADD3.X R5, PT, PT, R5, UR11, RZ, P1, !PT ;  /* 0x0000000b05057c10 */ /* 0x000fc80008ffe4ff */
[----:B-1----:R-:W3:Y:S04]  /*0120*/  LDG.E.64 R2, desc[UR4][R2.64] ;  /* 0x0000000402027981 */ /* 0x002ee8000c1e1b00 */
[----:B------:R-:W3:Y:S02]  /*0130*/  LDG.E.64 R4, desc[UR4][R4.64] ;  /* 0x0000000404047981 */ /* 0x000ee4000c1e1b00 */
[----:B---3--:R-:W-:-:S04]  /*0140*/  ISETP.GT.U32.AND P0, PT, R2, R4, PT ;  /* 0x000000040200720c */ /* 0x008fc80003f04070 */
[----:B------:R-:W-:-:S04]  /*0150*/  ISETP.GT.U32.AND.EX P0, PT, R3, R5, PT, P0 ;  /* 0x000000050300720c */ /* 0x000fc80003f04100 */
[----:B------:R-:W-:Y:S02]  /*0160*/  SEL R6, R2, R4, P0 ;  /* 0x0000000402067207 */ /* 0x000fe40000000000 */
[----:B------:R-:W-:Y:S02]  /*0170*/  SEL R7, R3, R5, P0 ;  /* 0x0000000503077207 */ /* 0x000fe40000000000 */
[----:B--2---:R-:W-:-:S04]  /*0180*/  ISETP.GE.U32.AND P0, PT, R6, UR6, PT ;  /* 0x0000000606007c0c */ /* 0x004fc8000bf06070 */
[----:B------:R-:W-:-:S13]  /*0190*/  ISETP.GE.U32.AND.EX P0, PT, R7, UR7, PT, P0 ;  /* 0x0000000707007c0c */ /* 0x000fda000bf06100 */
[----:B------:R-:W-:Y:S05]  /*01a0*/  @P0 EXIT ;  /* 0x000000000000094d */ /* 0x000fea0003800000 */
[----:B------:R-:W0:Y:S01]  /*01b0*/  LDCU.128 UR8, c[0x0][0x380] ;  /* 0x00007000ff0877ac */ /* 0x000e220008000c00 */
[----:B------:R-:W1:Y:S01]  /*01c0*/  LDCU.64 UR6, c[0x0][0x3a0] ;  /* 0x00007400ff0677ac */ /* 0x000e620008000a00 */
[----:B0-----:R-:W-:Y:S02]  /*01d0*/  LEA R6, P0, R2, UR8, 0x2 ;  /* 0x0000000802067c11 */ /* 0x001fe4000f8010ff */
[----:B------:R-:W-:Y:S02]  /*01e0*/  LEA R8, P1, R4, UR10, 0x2 ;  /* 0x0000000a04087c11 */ /* 0x000fe4000f8210ff */
[----:B------:R-:W-:Y:S02]  /*01f0*/  LEA.HI.X R7, R2, UR9, R3, 0x2, P0 ;  /* 0x0000000902077c11 */ /* 0x000fe400080f1403 */
[----:B------:R-:W-:-:S03]  /*0200*/  LEA.HI.X R9, R4, UR11, R5, 0x2, P1 ;  /* 0x0000000b04097c11 */ /* 0x000fc600088f1405 */
[----:B------:R-:W2:Y:S04]  /*0210*/  LDG.E R6, desc[UR4][R6.64] ;  /* 0x0000000406067981 */ /* 0x000ea8000c1e1900 */
[----:B------:R-:W3:Y:S01]  /*0220*/  LDG.E R8, desc[UR4][R8.64] ;  /* 0x0000000408087981 */ /* 0x000ee2000c1e1900 */
[C---:B-1----:R-:W-:Y:S01]  /*0230*/  LEA R2, P0, R0.reuse, UR6, 0x2 ;  /* 0x0000000600027c11 */ /* 0x042fe2000f8010ff */
[----:B------:R-:W2:Y:S03]  /*0240*/  LDCU UR6, c[0x0][0x3b8] ;  /* 0x00007700ff0677ac */ /* 0x000ea60008000800 */
[----:B------:R-:W-:-:S05]  /*0250*/  LEA.HI.X R3, R0, UR7, RZ, 0x2, P0 ;  /* 0x0000000700037c11 */ /* 0x000fca00080f14ff */
[----:B------:R-:W4:Y:S01]  /*0260*/  LDG.E R0, desc[UR4][R2.64] ;  /* 0x0000000402007981 */ /* 0x000f22000c1e1900 */
[----:B--2---:R-:W-:-:S04]  /*0270*/  FMUL R5, R6, UR6 ;  /* 0x0000000606057c20 */ /* 0x004fc80008400000 */
[----:B---3--:R-:W-:-:S05]  /*0280*/  FMUL R5, R8, R5 ;  /* 0x0000000508057220 */ /* 0x008fca0000400000 */
[C---:B------:R-:W-:Y:S02]  /*0290*/  FSETP.GT.AND P1, PT, |R5|.reuse, 1.00000000000000000000e+10, PT ;  /* 0x501502f90500780b */ /* 0x040fe40003f24200 */
[C---:B------:R-:W-:Y:S02]  /*02a0*/  FSETP.NAN.AND P0, PT, R5.reuse, R5, PT ;  /* 0x000000050500720b */ /* 0x040fe40003f08000 */
[----:B------:R-:W-:-:S04]  /*02b0*/  FSEL R5, R5, RZ, !P1 ;  /* 0x000000ff05057208 */ /* 0x000fc80004800000 */
[----:B------:R-:W-:-:S05]  /*02c0*/  FSEL R5, R5, RZ, !P0 ;  /* 0x000000ff05057208 */ /* 0x000fca0004000000 */
[----:B----4-:R-:W-:-:S05]  /*02d0*/  FADD R0, R5, R0 ;  /* 0x0000000005007221 */ /* 0x010fca0000000000 */
[----:B------:R-:W-:-:S04]  /*02e0*/  FMNMX.NAN R5, R0, 10, PT ;  /* 0x4120000000057809 */ /* 0x000fc80003820000 */
[----:B------:R-:W-:Y:S01]  /*02f0*/  FSETP.GEU.AND P0, PT, R5, -10, PT ;  /* 0xc12000000500780b */ /* 0x000fe20003f0e000 */
[----:B------:R0:W-:-:S12]  /*0300*/  STG.E desc[UR4][R2.64], R5 ;  /* 0x0000000502007986 */ /* 0x0001d8000c101904 */
[----:B0-----:R-:W-:Y:S05]  /*0310*/  @P0 EXIT ;  /* 0x000000000000094d */ /* 0x001fea0003800000 */
[----:B------:R-:W-:-:S05]  /*0320*/  IMAD.MOV.U32 R5, RZ, RZ, -0x3ee00000 ;  /* 0xc1200000ff057424 */ /* 0x000fca00078e00ff */
[----:B------:R-:W-:Y:S01]  /*0330*/  STG.E desc[UR4][R2.64], R5 ;  /* 0x0000000502007986 */ /* 0x000fe2000c101904 */
[----:B------:R-:W-:Y:S05]  /*0340*/  EXIT ;  /* 0x000000000000794d */ /* 0x000fea0003800000 */
.L_x_0:
[----:B------:R-:W-:-:S00]  /*0350*/  BRA `(.L_x_0) ;  /* 0xfffffffc00fc7947 */ /* 0x000fc0000383ffff */
[----:B------:R-:W-:-:S00]  /*0360*/  NOP ;  /* 0x0000000000007918 */ /* 0x000fc00000000000 */
        /* <DEDUP_REMOVED lines=9> */
.L_x_25:


//--------------------- .text.compute_error_kernel --------------------------
	.section	.text.compute_error_kernel,"ax",@progbits
	.align	128
        .global         compute_error_kernel
        .type           compute_error_kernel,@function
        .size           compute_error_kernel,(.L_x_26 - compute_error_kernel)
        .other          compute_error_kernel,@"STO_CUDA_ENTRY STV_DEFAULT"
compute_error_kernel:
.text.compute_error_kernel:
        /* <DEDUP_REMOVED lines=18> */
[----:B-1----:R-:W3:Y:S04]  /*0120*/  LDG.E R5, desc[UR4][R4.64] ;  /* 0x0000000404057981 */ /* 0x002ee8000c1e1900 */
[----:B------:R-:W3:Y:S01]  /*0130*/  LDG.E R2, desc[UR4][R2.64] ;  /* 0x0000000402027981 */ /* 0x000ee2000c1e1900 */
[----:B--2---:R-:W-:-:S04]  /*0140*/  IADD3 R6, P0, PT, R6, UR6, RZ ;  /* 0x0000000606067c10 */ /* 0x004fc8000ff1e0ff */
[----:B------:R-:W-:Y:S01]  /*0150*/  IADD3.X R7, PT, PT, R7, UR7, RZ, P0, !PT ;  /* 0x0000000707077c10 */ /* 0x000fe200087fe4ff */
[----:B---3--:R-:W-:-:S05]  /*0160*/  FADD R0, R2, -R5 ;  /* 0x8000000502007221 */ /* 0x008fca0000000000 */
[----:B------:R-:W-:-:S04]  /*0170*/  FMNMX.NAN R0, R0, 1, PT ;  /* 0x3f80000000007809 */ /* 0x000fc80003820000 */
[----:B------:R-:W-:-:S05]  /*0180*/  FMNMX.NAN R9, R0, -1, !PT ;  /* 0xbf80000000097809 */ /* 0x000fca0007820000 */
[----:B------:R-:W-:Y:S01]  /*0190*/  STG.E desc[UR4][R6.64], R9 ;  /* 0x0000000906007986 */ /* 0x000fe2000c101904 */
[----:B------:R-:W-:Y:S05]  /*01a0*/  EXIT ;  /* 0x000000000000794d */ /* 0x000fea0003800000 */
.L_x_1:
        /* <DEDUP_REMOVED lines=13> */
.L_x_26:


//--------------------- .text.propagate_kernel    --------------------------
	.section	.text.propagate_kernel,"ax",@progbits
	.align	128
        .global         propagate_kernel
        .type           propagate_kernel,@function
        .size           propagate_kernel,(.L_x_24 - propagate_kernel)
        .other          propagate_kernel,@"STO_CUDA_ENTRY STV_DEFAULT"
propagate_kernel:
.text.propagate_kernel:
        /* <DEDUP_REMOVED lines=9> */
[----:B------:R-:W0:Y:S01]  /*0090*/  LDCU.64 UR4, c[0x0][0x388] ;  /* 0x00007100ff0477ac */ /* 0x000e220008000a00 */
[----:B------:R-:W1:Y:S01]  /*00a0*/  LDCU.64 UR20, c[0x0][0x358] ;  /* 0x00006b00ff1477ac */ /* 0x000e620008000a00 */
[----:B------:R-:W2:Y:S01]  /*00b0*/  LDCU.64 UR14, c[0x0][0x3b8] ;  /* 0x00007700ff0e77ac */ /* 0x000ea20008000a00 */
[----:B0-----:R-:W-:-:S04]  /*00c0*/  LEA R4, P0, R3, UR4, 0x2 ;  /* 0x0000000403047c11 */ /* 0x001fc8000f8010ff */
[----:B------:R-:W-:-:S05]  /*00d0*/  LEA.HI.X R5, R3, UR5, RZ, 0x2, P0 ;  /* 0x0000000503057c11 */ /* 0x000fca00080f14ff */
[----:B-1----:R0:W5:Y:S01]  /*00e0*/  LDG.E R0, desc[UR20][R4.64] ;  /* 0x0000001404007981 */ /* 0x002162000c1e1900 */
[----:B--2---:R-:W-:-:S04]  /*00f0*/  UISETP.NE.U32.AND UP0, UPT, UR14, URZ, UPT ;  /* 0x000000ff0e00728c */ /* 0x004fc8000bf05070 */
[----:B------:R-:W-:-:S09]  /*0100*/  UISETP.NE.AND.EX UP0, UPT, UR15, URZ, UPT, UP0 ;  /* 0x000000ff0f00728c */ /* 0x000fd2000bf05300 */
[----:B0-----:R-:W-:Y:S05]  /*0110*/  BRA.U !UP0, `(.L_x_2) ;  /* 0x0000000908587547 */ /* 0x001fea000b800000 */
[----:B------:R-:W-:Y:S02]  /*0120*/  UISETP.GE.U32.AND UP0, UPT, UR14, 0x4, UPT ;  /* 0x000000040e00788c */ /* 0x000fe4000bf06070 */
[----:B------:R-:W-:Y:S02]  /*0130*/  ULOP3.LUT UR22, UR14, 0x3, URZ, 0xc0, !UPT ;  /* 0x000000030e167892 */ /* 0x000fe4000f8ec0ff */
[----:B------:R-:W-:Y:S01]  /*0140*/  UISETP.GE.U32.AND.EX UP0, UPT, UR15, URZ, UPT, UP0 ;  /* 0x000000ff0f00728c */ /* 0x000fe2000bf06100 */
[----:B------:R-:W-:Y:S01]  /*0150*/  UMOV UR6, URZ ;  /* 0x000000ff00067c82 */ /* 0x000fe20008000000 */
[----:B------:R-:W-:Y:S01]  /*0160*/  UMOV UR4, URZ ;  /* 0x000000ff00047c82 */ /* 0x000fe20008000000 */
[----:B------:R-:W-:-:S06]  /*0170*/  UMOV UR5, URZ ;  /* 0x000000ff00057c82 */ /* 0x000fcc0008000000 */
[----:B------:R-:W-:Y:S05]  /*0180*/  BRA.U !UP0, `(.L_x_3) ;  /* 0x0000000508807547 */ /* 0x000fea000b800000 */
[----:B------:R-:W0:Y:S01]  /*0190*/  LDCU.128 UR16, c[0x0][0x3a0] ;  /* 0x00007400ff1077ac */ /* 0x000e220008000c00 */
[----:B------:R-:W1:Y:S01]  /*01a0*/  LDC.64 R4, c[0x0][0x3b0] ;  /* 0x0000ec00ff047b82 */ /* 0x000e620000000a00 */
[----:B------:R-:W2:Y:S01]  /*01b0*/  LDCU.64 UR12, c[0x0][0x398] ;  /* 0x00007300ff0c77ac */ /* 0x000ea20008000a00 */
[----:B------:R-:W3:Y:S06]  /*01c0*/  LDCU UR5, c[0x0][0x3bc] ;  /* 0x00007780ff0577ac */ /* 0x000eec0008000800 */
[----:B------:R-:W4:Y:S01]  /*01d0*/  LDC.64 R6, c[0x0][0x380] ;  /* 0x0000e000ff067b82 */ /* 0x000f220000000a00 */
[----:B------:R-:W-:Y:S01]  /*01e0*/  ULOP3.LUT UR4, UR14, 0xfffffffc, URZ, 0xc0, !UPT ;  /* 0xfffffffc0e047892 */ /* 0x000fe2000f8ec0ff */
[----:B------:R-:W1:Y:S01]  /*01f0*/  LDCU.64 UR24, c[0x0][0x3b0] ;  /* 0x00007600ff1877ac */ /* 0x000e620008000a00 */
[----:B0-----:R-:W-:-:S02]  /*0200*/  UIADD3 UR11, UP0, UPT, UR16, 0x10, URZ ;  /* 0x00000010100b7890 */ /* 0x001fc4000ff1e0ff */
[----:B------:R-:W-:Y:S02]  /*0210*/  UIADD3 UR7, UP2, UPT, UR18, 0x8, URZ ;  /* 0x0000000812077890 */ /* 0x000fe4000ff5e0ff */
[----:B--2---:R-:W-:Y:S02]  /*0220*/  UIADD3 UR9, UP1, UPT, UR12, 0x10, URZ ;  /* 0x000000100c097890 */ /* 0x004fe4000ff3e0ff */
[----:B------:R-:W-:Y:S01]  /*0230*/  UIADD3.X UR12, UPT, UPT, URZ, UR17, URZ, UP0, !UPT ;  /* 0x00000011ff0c7290 */ /* 0x000fe200087fe4ff */
[----:B------:R-:W-:Y:S01]  /*0240*/  IMAD.U32 R8, RZ, RZ, UR11 ;  /* 0x0000000bff087e24 */ /* 0x000fe2000f8e00ff */
[----:B------:R-:W-:Y:S01]  /*0250*/  UIADD3.X UR10, UPT, UPT, URZ, UR13, URZ, UP1, !UPT ;  /* 0x0000000dff0a7290 */ /* 0x000fe20008ffe4ff */
[----:B------:R-:W-:Y:S01]  /*0260*/  IMAD.U32 R2, RZ, RZ, UR7 ;  /* 0x00000007ff027e24 */ /* 0x000fe2000f8e00ff */
[----:B------:R-:W-:Y:S01]  /*0270*/  UIADD3.X UR8, UPT, UPT, URZ, UR19, URZ, UP2, !UPT ;  /* 0x00000013ff087290 */ /* 0x000fe200097fe4ff */
[----:B------:R-:W-:Y:S01]  /*0280*/  IMAD.U32 R18, RZ, RZ, UR9 ;  /* 0x00000009ff127e24 */ /* 0x000fe2000f8e00ff */
[----:B------:R-:W-:Y:S01]  /*0290*/  UMOV UR7, UR4 ;  /* 0x0000000400077c82 */ /* 0x000fe20008000000 */
[----:B------:R-:W-:-:S02]  /*02a0*/  IMAD.U32 R9, RZ, RZ, UR12 ;  /* 0x0000000cff097e24 */ /* 0x000fc4000f8e00ff */
[----:B------:R-:W-:Y:S02]  /*02b0*/  IMAD.U32 R21, RZ, RZ, UR10 ;  /* 0x0000000aff157e24 */ /* 0x000fe4000f8e00ff */
[----:B------:R-:W-:Y:S01]  /*02c0*/  IMAD.U32 R19, RZ, RZ, UR8 ;  /* 0x00000008ff137e24 */ /* 0x000fe2000f8e00ff */
[----:B---3--:R-:W-:-:S06]  /*02d0*/  UMOV UR8, UR5 ;  /* 0x0000000500087c82 */ /* 0x008fcc0008000000 */
.L_x_12:
[----:B------:R-:W2:Y:S04]  /*02e0*/  LDG.E.64 R10, desc[UR20][R8.64+-0x10] ;  /* 0xfffff014080a7981 */ /* 0x000ea8000c1e1b00 */
[----:B------:R-:W3:Y:S04]  /*02f0*/  LDG.E.64 R12, desc[UR20][R8.64+-0x8] ;  /* 0xfffff814080c7981 */ /* 0x000ee8000c1e1b00 */
[----:B------:R-:W4:Y:S04]  /*0300*/  LDG.E.64 R14, desc[UR20][R8.64] ;  /* 0x00000014080e7981 */ /* 0x000f28000c1e1b00 */
[----:B------:R-:W4:Y:S01]  /*0310*/  LDG.E.64 R16, desc[UR20][R8.64+0x8] ;  /* 0x0000081408107981 */ /* 0x000f22000c1e1b00 */
[----:B------:R-:W-:Y:S01]  /*0320*/  UIADD3 UR7, UP0, UPT, UR7, -0x4, URZ ;  /* 0xfffffffc07077890 */ /* 0x000fe2000ff1e0ff */
[----:B------:R-:W-:Y:S03]  /*0330*/  BSSY.RECONVERGENT B0, `(.L_x_4) ;  /* 0x000001a000007945 */ /* 0x000fe60003800200 */
[----:B------:R-:W-:-:S02]  /*0340*/  UIADD3.X UR8, UPT, UPT, UR8, -0x1, URZ, UP0, !UPT ;  /* 0xffffffff08087890 */ /* 0x000fc400087fe4ff */
[----:B------:R-:W-:-:S04]  /*0350*/  UISETP.NE.U32.AND UP0, UPT, UR7, URZ, UPT ;  /* 0x000000ff0700728c */ /* 0x000fc8000bf05070 */
[----:B------:R-:W-:Y:S01]  /*0360*/  UISETP.NE.AND.EX UP0, UPT, UR8, URZ, UPT, UP0 ;  /* 0x000000ff0800728c */ /* 0x000fe2000bf05300 */
[----:B--2---:R-:W-:Y:S01]  /*0370*/  ISETP.NE.U32.AND P3, PT, R10, R3, PT ;  /* 0x000000030a00720c */ /* 0x004fe20003f65070 */
[----:B------:R-:W-:-:S03]  /*0380*/  IMAD.MOV.U32 R10, RZ, RZ, R2 ;  /* 0x000000ffff0a7224 */ /* 0x000fc600078e0002 */
[----:B------:R-:W-:Y:S01]  /*0390*/  ISETP.NE.AND.EX P3, PT, R11, RZ, PT, P3 ;  /* 0x000000ff0b00720c */ /* 0x000fe20003f65330 */
[----:B------:R-:W-:Y:S01]  /*03a0*/  IMAD.MOV.U32 R11, RZ, RZ, R19 ;  /* 0x000000ffff0b7224 */ /* 0x000fe200078e0013 */
[-C--:B---3--:R-:W-:Y:S01]  /*03b0*/  ISETP.NE.U32.AND P0, PT, R12, R3.reuse, PT ;  /* 0x000000030c00720c */ /* 0x088fe20003f05070 */
[----:B------:R-:W-:Y:S01]  /*03c0*/  IMAD.MOV.U32 R12, RZ, RZ, R18 ;  /* 0x000000ffff0c7224 */ /* 0x000fe200078e0012 */
[-C--:B----4-:R-:W-:Y:S02]  /*03d0*/  ISETP.NE.U32.AND P1, PT, R14, R3.reuse, PT ;  /* 0x000000030e00720c */ /* 0x090fe40003f25070 */
[----:B------:R-:W-:Y:S01]  /*03e0*/  ISETP.NE.AND.EX P0, PT, R13, RZ, PT, P0 ;  /* 0x000000ff0d00720c */ /* 0x000fe20003f05300 */
[----:B------:R-:W-:Y:S01]  /*03f0*/  IMAD.MOV.U32 R13, RZ, RZ, R21 ;  /* 0x000000ffff0d7224 */ /* 0x000fe200078e0015 */
[----:B------:R-:W-:Y:S02]  /*0400*/  ISETP.NE.U32.AND P2, PT, R16, R3, PT ;  /* 0x000000031000720c */ /* 0x000fe40003f45070 */
[----:B------:R-:W-:-:S02]  /*0410*/  ISETP.NE.AND.EX P1, PT, R15, RZ, PT, P1 ;  /* 0x000000ff0f00720c */ /* 0x000fc40003f25310 */
[----:B------:R-:W-:Y:S01]  /*0420*/  ISETP.NE.AND.EX P2, PT, R17, RZ, PT, P2 ;  /* 0x000000ff1100720c */ /* 0x000fe20003f45320 */
[----:B------:R-:W-:-:S12]  /*0430*/  @P3 BRA `(.L_x_5) ;  /* 0x0000000000243947 */ /* 0x000fd80003800000 */
[----:B------:R-:W1:Y:S02]  /*0440*/  LDG.E.64 R16, desc[UR20][R12.64+-0x10] ;  /* 0xfffff0140c107981 */ /* 0x000e64000c1e1b00 */
[----:B-1----:R-:W-:-:S04]  /*0450*/  ISETP.GE.U32.AND P3, PT, R16, R4, PT ;  /* 0x000000041000720c */ /* 0x002fc80003f66070 */
[----:B------:R-:W-:-:S13]  /*0460*/  ISETP.GE.U32.AND.EX P3, PT, R17, R5, PT, P3 ;  /* 0x000000051100720c */ /* 0x000fda0003f66130 */
[----:B------:R-:W0:Y:S02]  /*0470*/  @!P3 LDC.64 R14, c[0x0][0x380] ;  /* 0x0000e000ff0ebb82 */ /* 0x000e240000000a00 */
[----:B0-----:R-:W-:-:S04]  /*0480*/  @!P3 LEA R14, P4, R16, R14, 0x2 ;  /* 0x0000000e100eb211 */ /* 0x001fc800078810ff */
[----:B------:R-:W-:Y:S02]  /*0490*/  @!P3 LEA.HI.X R15, R16, R15, R17, 0x2, P4 ;  /* 0x0000000f100fb211 */ /* 0x000fe400020f1411 */
[----:B------:R-:W2:Y:S04]  /*04a0*/  @!P3 LDG.E R17, desc[UR20][R10.64+-0x8] ;  /* 0xfffff8140a11b981 */ /* 0x000ea8000c1e1900 */
[----:B------:R-:W2:Y:S02]  /*04b0*/  @!P3 LDG.E R14, desc[UR20][R14.64] ;  /* 0x000000140e0eb981 */ /* 0x000ea4000c1e1900 */
[----:B--2--5:R-:W-:-:S07]  /*04c0*/  @!P3 FFMA R0, R17, R14, R0 ;  /* 0x0000000e1100b223 */ /* 0x024fce0000000000 */
.L_x_5:
[----:B-1----:R-:W-:Y:S05]  /*04d0*/  BSYNC.RECONVERGENT B0 ;  /* 0x0000000000007941 */ /* 0x002fea0003800200 */
.L_x_4:
[----:B------:R-:W-:Y:S04]  /*04e0*/  BSSY.RECONVERGENT B0, `(.L_x_6) ;  /* 0x000000b000007945 */ /* 0x000fe80003800200 */
[----:B------:R-:W-:Y:S05]  /*04f0*/  @P0 BRA `(.L_x_7) ;  /* 0x0000000000240947 */ /* 0x000fea0003800000 */
[----:B------:R-:W2:Y:S02]  /*0500*/  LDG.E.64 R16, desc[UR20][R12.64+-0x8] ;  /* 0xfffff8140c107981 */ /* 0x000ea4000c1e1b00 */
[----:B--2---:R-:W-:-:S04]  /*0510*/  ISETP.GE.U32.AND P0, PT, R16, R4, PT ;  /* 0x000000041000720c */ /* 0x004fc80003f06070 */
[----:B------:R-:W-:-:S13]  /*0520*/  ISETP.GE.U32.AND.EX P0, PT, R17, R5, PT, P0 ;  /* 0x000000051100720c */ /* 0x000fda0003f06100 */
[----:B------:R-:W0:Y:S02]  /*0530*/  @!P0 LDC.64 R14, c[0x0][0x380] ;  /* 0x0000e000ff0e8b82 */ /* 0x000e240000000a00 */
[----:B0-----:R-:W-:-:S04]  /*0540*/  @!P0 LEA R14, P3, R16, R14, 0x2 ;  /* 0x0000000e100e8211 */ /* 0x001fc800078610ff */
[----:B------:R-:W-:Y:S02]  /*0550*/  @!P0 LEA.HI.X R15, R16, R15, R17, 0x2, P3 ;  /* 0x0000000f100f8211 */ /* 0x000fe400018f1411 */
[----:B------:R-:W2:Y:S04]  /*0560*/  @!P0 LDG.E R17, desc[UR20][R10.64+-0x4] ;  /* 0xfffffc140a118981 */ /* 0x000ea8000c1e1900 */
[----:B------:R-:W2:Y:S02]  /*0570*/  @!P0 LDG.E R14, desc[UR20][R14.64] ;  /* 0x000000140e0e8981 */ /* 0x000ea4000c1e1900 */
[----:B--2--5:R-:W-:-:S07]  /*0580*/  @!P0 FFMA R0, R17, R14, R0 ;  /* 0x0000000e11008223 */ /* 0x024fce0000000000 */
.L_x_7:
[----:B------:R-:W-:Y:S05]  /*0590*/  BSYNC.RECONVERGENT B0 ;  /* 0x0000000000007941 */ /* 0x000fea0003800200 */
.L_x_6:
        /* <DEDUP_REMOVED lines=11> */
.L_x_9:
[----:B------:R-:W-:Y:S05]  /*0650*/  BSYNC.RECONVERGENT B0 ;  /* 0x0000000000007941 */ /* 0x000fea0003800200 */
.L_x_8:
[----:B------:R-:W-:Y:S04]  /*0660*/  BSSY.RECONVERGENT B0, `(.L_x_10) ;  /* 0x000000b000007945 */ /* 0x000fe80003800200 */
[----:B------:R-:W-:Y:S05]  /*0670*/  @P2 BRA `(.L_x_11) ;  /* 0x0000000000242947 */ /* 0x000fea0003800000 */
[----:B------:R-:W2:Y:S02]  /*0680*/  LDG.E.64 R16, desc[UR20][R12.64+0x8] ;  /* 0x000008140c107981 */ /* 0x000ea4000c1e1b00 */
[----:B--2---:R-:W-:-:S04]  /*0690*/  ISETP.GE.U32.AND P0, PT, R16, UR24, PT ;  /* 0x0000001810007c0c */ /* 0x004fc8000bf06070 */
[----:B------:R-:W-:-:S13]  /*06a0*/  ISETP.GE.U32.AND.EX P0, PT, R17, UR25, PT, P0 ;  /* 0x0000001911007c0c */ /* 0x000fda000bf06100 */
[----:B------:R-:W-:Y:S05]  /*06b0*/  @P0 BRA `(.L_x_11) ;  /* 0x0000000000140947 */ /* 0x000fea0003800000 */
[----:B------:R-:W-:-:S04]  /*06c0*/  LEA R14, P0, R16, R6, 0x2 ;  /* 0x00000006100e7211 */ /* 0x000fc800078010ff */
[----:B------:R-:W-:Y:S02]  /*06d0*/  LEA.HI.X R15, R16, R7, R17, 0x2, P0 ;  /* 0x00000007100f7211 */ /* 0x000fe400000f1411 */
[----:B------:R-:W2:Y:S04]  /*06e0*/  LDG.E R17, desc[UR20][R10.64+0x4] ;  /* 0x000004140a117981 */ /* 0x000ea8000c1e1900 */
[----:B------:R-:W2:Y:S02]  /*06f0*/  LDG.E R14, desc[UR20][R14.64] ;  /* 0x000000140e0e7981 */ /* 0x000ea4000c1e1900 */
[----:B--2--5:R-:W-:-:S07]  /*0700*/  FFMA R0, R17, R14, R0 ;  /* 0x0000000e11007223 */ /* 0x024fce0000000000 */
.L_x_11:
[----:B------:R-:W-:Y:S05]  /*0710*/  BSYNC.RECONVERGENT B0 ;  /* 0x0000000000007941 */ /* 0x000fea0003800200 */
.L_x_10:
[----:B------:R-:W-:Y:S02]  /*0720*/  IADD3 R8, P0, PT, R8, 0x20, RZ ;  /* 0x0000002008087810 */ /* 0x000fe40007f1e0ff */
[----:B------:R-:W-:Y:S02]  /*0730*/  IADD3 R18, P1, PT, R12, 0x20, RZ ;  /* 0x000000200c127810 */ /* 0x000fe40007f3e0ff */
[----:B------:R-:W-:Y:S01]  /*0740*/  IADD3 R2, P2, PT, R10, 0x10, RZ ;  /* 0x000000100a027810 */ /* 0x000fe20007f5e0ff */
[----:B------:R-:W-:Y:S02]  /*0750*/  IMAD.X R9, RZ, RZ, R9, P0 ;  /* 0x000000ffff097224 */ /* 0x000fe400000e0609 */
[----:B------:R-:W-:Y:S02]  /*0760*/  IMAD.X R21, RZ, RZ, R13, P1 ;  /* 0x000000ffff157224 */ /* 0x000fe400008e060d */
[----:B------:R-:W-:Y:S01]  /*0770*/  IMAD.X R19, RZ, RZ, R11, P2 ;  /* 0x000000ffff137224 */ /* 0x000fe200010e060b */
[----:B------:R-:W-:Y:S07]  /*0780*/  BRA.U UP0, `(.L_x_12) ;  /* 0xfffffff900d47547 */ /* 0x000fee000b83ffff */
.L_x_3:
[----:B------:R-:W-:-:S04]  /*0790*/  UISETP.NE.U32.AND UP0, UPT, UR22, URZ, UPT ;  /* 0x000000ff1600728c */ /* 0x000fc8000bf05070 */
[----:B------:R-:W-:-:S09]  /*07a0*/  UISETP.NE.AND.EX UP0, UPT, UR6, URZ, UPT, UP0 ;  /* 0x000000ff0600728c */ /* 0x000fd2000bf05300 */
[----:B------:R-:W-:Y:S05]  /*07b0*/  BRA.U !UP0, `(.L_x_2) ;  /* 0x0000000108b07547 */ /* 0x000fea000b800000 */
[----:B------:R-:W0:Y:S01]  /*07c0*/  LDCU.128 UR16, c[0x0][0x3a0] ;  /* 0x00007400ff1077ac */ /* 0x000e220008000c00 */
[----:B------:R-:W1:Y:S01]  /*07d0*/  LDC.64 R10, c[0x0][0x380] ;  /* 0x0000e000ff0a7b82 */ /* 0x000e620000000a00 */
[----:B------:R-:W2:Y:S01]  /*07e0*/  LDCU.64 UR12, c[0x0][0x398] ;  /* 0x00007300ff0c77ac */ /* 0x000ea20008000a00 */
[----:B------:R-:W-:Y:S02]  /*07f0*/  USHF.L.U32 UR8, UR4, 0x3, URZ ;  /* 0x0000000304087899 */ /* 0x000fe400080006ff */
[----:B------:R-:W-:Y:S01]  /*0800*/  USHF.L.U64.HI UR11, UR4, 0x3, UR5 ;  /* 0x00000003040b7899 */ /* 0x000fe20008010205 */
[----:B------:R-:W3:Y:S01]  /*0810*/  LDCU.64 UR14, c[0x0][0x3b0] ;  /* 0x00007600ff0e77ac */ /* 0x000ee20008000a00 */
[----:B0-----:R-:W-:Y:S02]  /*0820*/  ULEA UR9, UP0, UR4, UR18, 0x2 ;  /* 0x0000001204097291 */ /* 0x001fe4000f8010ff */
[----:B------:R-:W-:Y:S02]  /*0830*/  UIADD3 UR7, UP2, UPT, UR8, UR16, URZ ;  /* 0x0000001008077290 */ /* 0x000fe4000ff5e0ff */
[----:B--2---:R-:W-:-:S02]  /*0840*/  UIADD3 UR8, UP1, UPT, UR8, UR12, URZ ;  /* 0x0000000c08087290 */ /* 0x004fc4000ff3e0ff */
[----:B------:R-:W-:Y:S02]  /*0850*/  ULEA.HI.X UR10, UR4, UR19, UR5, 0x2, UP0 ;  /* 0x00000013040a7291 */ /* 0x000fe400080f1405 */
[----:B------:R-:W-:Y:S02]  /*0860*/  UIADD3.X UR4, UPT, UPT, UR11, UR17, URZ, UP2, !UPT ;  /* 0x000000110b047290 */ /* 0x000fe400097fe4ff */
[----:B---3--:R-:W-:-:S12]  /*0870*/  UIADD3.X UR5, UPT, UPT, UR11, UR13, URZ, UP1, !UPT ;  /* 0x0000000d0b057290 */ /* 0x008fd80008ffe4ff */
.L_x_15:
[----:B------:R-:W-:Y:S02]  /*0880*/  IMAD.U32 R4, RZ, RZ, UR7 ;  /* 0x00000007ff047e24 */ /* 0x000fe4000f8e00ff */
[----:B------:R-:W-:-:S06]  /*0890*/  IMAD.U32 R5, RZ, RZ, UR4 ;  /* 0x00000004ff057e24 */ /* 0x000fcc000f8e00ff */
[----:B------:R-:W2:Y:S01]  /*08a0*/  LDG.E.64 R4, desc[UR20][R4.64] ;  /* 0x0000001404047981 */ /* 0x000ea2000c1e1b00 */
[----:B------:R-:W-:Y:S01]  /*08b0*/  UIADD3 UR22, UP0, UPT, UR22, -0x1, URZ ;  /* 0xffffffff16167890 */ /* 0x000fe2000ff1e0ff */
[----:B------:R-:W-:Y:S03]  /*08c0*/  BSSY.RECONVERGENT B0, `(.L_x_13) ;  /* 0x0000014000007945 */ /* 0x000fe60003800200 */
[----:B------:R-:W-:Y:S02]  /*08d0*/  UIADD3.X UR6, UPT, UPT, UR6, -0x1, URZ, UP0, !UPT ;  /* 0xffffffff06067890 */ /* 0x000fe400087fe4ff */
[----:B------:R-:W-:-:S04]  /*08e0*/  UISETP.NE.U32.AND UP0, UPT, UR22, URZ, UPT ;  /* 0x000000ff1600728c */ /* 0x000fc8000bf05070 */
[----:B------:R-:W-:Y:S01]  /*08f0*/  UISETP.NE.AND.EX UP0, UPT, UR6, URZ, UPT, UP0 ;  /* 0x000000ff0600728c */ /* 0x000fe2000bf05300 */
[----:B--2---:R-:W-:-:S04]  /*0900*/  ISETP.NE.U32.AND P0, PT, R4, R3, PT ;  /* 0x000000030400720c */ /* 0x004fc80003f05070 */
[----:B------:R-:W-:-:S13]  /*0910*/  ISETP.NE.AND.EX P0, PT, R5, RZ, PT, P0 ;  /* 0x000000ff0500720c */ /* 0x000fda0003f05300 */
[----:B------:R-:W-:Y:S05]  /*0920*/  @P0 BRA `(.L_x_14) ;  /* 0x0000000000340947 */ /* 0x000fea0003800000 */
[----:B------:R-:W-:Y:S02]  /*0930*/  IMAD.U32 R4, RZ, RZ, UR8 ;  /* 0x00000008ff047e24 */ /* 0x000fe4000f8e00ff */
[----:B------:R-:W-:-:S05]  /*0940*/  IMAD.U32 R5, RZ, RZ, UR5 ;  /* 0x00000005ff057e24 */ /* 0x000fca000f8e00ff */
[----:B------:R-:W2:Y:S02]  /*0950*/  LDG.E.64 R8, desc[UR20][R4.64] ;  /* 0x0000001404087981 */ /* 0x000ea4000c1e1b00 */
[----:B--2---:R-:W-:-:S04]  /*0960*/  ISETP.GE.U32.AND P0, PT, R8, UR14, PT ;  /* 0x0000000e08007c0c */ /* 0x004fc8000bf06070 */
[----:B------:R-:W-:-:S13]  /*0970*/  ISETP.GE.U32.AND.EX P0, PT, R9, UR15, PT, P0 ;  /* 0x0000000f09007c0c */ /* 0x000fda000bf06100 */
[----:B------:R-:W-:Y:S05]  /*0980*/  @P0 BRA `(.L_x_14) ;  /* 0x00000000001c0947 */ /* 0x000fea0003800000 */
[C---:B-1----:R-:W-:Y:S01]  /*0990*/  LEA R6, P0, R8.reuse, R10, 0x2 ;  /* 0x0000000a08067211 */ /* 0x042fe200078010ff */
[----:B------:R-:W-:Y:S02]  /*09a0*/  IMAD.U32 R5, RZ, RZ, UR10 ;  /* 0x0000000aff057e24 */ /* 0x000fe4000f8e00ff */
[----:B------:R-:W-:Y:S01]  /*09b0*/  IMAD.U32 R4, RZ, RZ, UR9 ;  /* 0x00000009ff047e24 */ /* 0x000fe2000f8e00ff */
[----:B------:R-:W-:-:S04]  /*09c0*/  LEA.HI.X R7, R8, R11, R9, 0x2, P0 ;  /* 0x0000000b08077211 */ /* 0x000fc800000f1409 */
[----:B------:R-:W2:Y:S04]  /*09d0*/  LDG.E R5, desc[UR20][R4.64] ;  /* 0x0000001404057981 */ /* 0x000ea8000c1e1900 */
[----:B------:R-:W2:Y:S02]  /*09e0*/  LDG.E R6, desc[UR20][R6.64] ;  /* 0x0000001406067981 */ /* 0x000ea4000c1e1900 */
[----:B--2--5:R-:W-:-:S07]  /*09f0*/  FFMA R0, R5, R6, R0 ;  /* 0x0000000605007223 */ /* 0x024fce0000000000 */
.L_x_14:
[----:B------:R-:W-:Y:S05]  /*0a00*/  BSYNC.RECONVERGENT B0 ;  /* 0x0000000000007941 */ /* 0x000fea0003800200 */
.L_x_13:
[----:B------:R-:W-:Y:S02]  /*0a10*/  UIADD3 UR9, UP1, UPT, UR9, 0x4, URZ ;  /* 0x0000000409097890 */ /* 0x000fe4000ff3e0ff */
[----:B------:R-:W-:Y:S02]  /*0a20*/  UIADD3 UR8, UP2, UPT, UR8, 0x8, URZ ;  /* 0x0000000808087890 */ /* 0x000fe4000ff5e0ff */
[----:B------:R-:W-:Y:S02]  /*0a30*/  UIADD3 UR7, UP3, UPT, UR7, 0x8, URZ ;  /* 0x0000000807077890 */ /* 0x000fe4000ff7e0ff */
[----:B------:R-:W-:Y:S02]  /*0a40*/  UIADD3.X UR10, UPT, UPT, URZ, UR10, URZ, UP1, !UPT ;  /* 0x0000000aff0a7290 */ /* 0x000fe40008ffe4ff */
[----:B------:R-:W-:Y:S02]  /*0a50*/  UIADD3.X UR5, UPT, UPT, URZ, UR5, URZ, UP2, !UPT ;  /* 0x00000005ff057290 */ /* 0x000fe400097fe4ff */
[----:B------:R-:W-:Y:S01]  /*0a60*/  UIADD3.X UR4, UPT, UPT, URZ, UR4, URZ, UP3, !UPT ;  /* 0x00000004ff047290 */ /* 0x000fe20009ffe4ff */
[----:B------:R-:W-:Y:S11]  /*0a70*/  BRA.U UP0, `(.L_x_15) ;  /* 0xfffffffd00807547 */ /* 0x000ff6000b83ffff */
.L_x_2:
[----:B------:R-:W-:Y:S01]  /*0a80*/  IMAD.MOV.U32 R5, RZ, RZ, 0x3bbb989d ;  /* 0x3bbb989dff057424 */ /* 0x000fe200078e00ff */
[----:B------:R-:W-:Y:S01]  /*0a90*/  BSSY.RECONVERGENT B0, `(.L_x_16) ;  /* 0x0000015000007945 */ /* 0x000fe20003800200 */
[----:B------:R-:W-:Y:S02]  /*0aa0*/  IMAD.MOV.U32 R7, RZ, RZ, 0x437c0000 ;  /* 0x437c0000ff077424 */ /* 0x000fe400078e00ff */
[----:B-----5:R-:W-:-:S04]  /*0ab0*/  FFMA.SAT R2, R0, -R5, 0.5 ;  /* 0x3f00000000027423 */ /* 0x020fc80000002805 */
[----:B------:R-:W-:-:S04]  /*0ac0*/  FFMA.RM R2, R2, R7, 12582913 ;  /* 0x4b40000102027423 */ /* 0x000fc80000004007 */
[C---:B------:R-:W-:Y:S01]  /*0ad0*/  FADD R5, R2.reuse, -12583039 ;  /* 0xcb40007f02057421 */ /* 0x040fe20000000000 */
[----:B------:R-:W-:-:S03]  /*0ae0*/  IMAD.SHL.U32 R2, R2, 0x800000, RZ ;  /* 0x0080000002027824 */ /* 0x000fc600078e00ff */
[----:B------:R-:W-:-:S04]  /*0af0*/  FFMA R5, R0, -1.4426950216293334961, -R5 ;  /* 0xbfb8aa3b00057823 */ /* 0x000fc80000000805 */
[----:B------:R-:W-:-:S06]  /*0b00*/  FFMA R5, R0, -1.925963033500011079e-08, R5 ;  /* 0xb2a5706000057823 */ /* 0x000fcc0000000005 */
[----:B------:R-:W0:Y:S02]  /*0b10*/  MUFU.EX2 R5, R5 ;  /* 0x0000000500057308 */ /* 0x000e240000000800 */
[----:B0-----:R-:W-:-:S04]  /*0b20*/  FFMA R7, R2, R5, 1 ;  /* 0x3f80000002077423 */ /* 0x001fc80000000005 */
[----:B------:R-:W-:-:S05]  /*0b30*/  VIADD R0, R7, 0x1800000 ;  /* 0x0180000007007836 */ /* 0x000fca0000000000 */
[----:B------:R-:W-:-:S04]  /*0b40*/  LOP3.LUT R0, R0, 0x7f800000, RZ, 0xc0, !PT ;  /* 0x7f80000000007812 */ /* 0x000fc800078ec0ff */
[----:B------:R-:W-:-:S13]  /*0b50*/  ISETP.GT.U32.AND P0, PT, R0, 0x1ffffff, PT ;  /* 0x01ffffff0000780c */ /* 0x000fda0003f04070 */
[----:B------:R-:W-:Y:S05]  /*0b60*/  @P0 BRA `(.L_x_17) ;  /* 0x00000000000c0947 */ /* 0x000fea0003800000 */
[----:B------:R-:W-:-:S07]  /*0b70*/  MOV R4, 0xb90 ;  /* 0x00000b9000047802 */ /* 0x000fce0000000f00 */
[----:B-1----:R-:W-:Y:S05]  /*0b80*/  CALL.REL.NOINC `($__internal_0_$__cuda_sm20_rcp_rn_f32_slowpath) ;  /* 0x0000000000387944 */ /* 0x002fea0003c00000 */
[----:B------:R-:W-:Y:S05]  /*0b90*/  BRA `(.L_x_18) ;  /* 0x0000000000107947 */ /* 0x000fea0003800000 */
.L_x_17:
[----:B------:R-:W0:Y:S02]  /*0ba0*/  MUFU.RCP R0, R7 ;  /* 0x0000000700007308 */ /* 0x000e240000001000 */
[----:B0-----:R-:W-:-:S04]  /*0bb0*/  FFMA R2, R7, R0, -1 ;  /* 0xbf80000007027423 */ /* 0x001fc80000000000 */
[----:B------:R-:W-:-:S04]  /*0bc0*/  FADD.FTZ R5, -R2, -RZ ;  /* 0x800000ff02057221 */ /* 0x000fc80000010100 */
[----:B------:R-:W-:-:S07]  /*0bd0*/  FFMA R0, R0, R5, R0 ;  /* 0x0000000500007223 */ /* 0x000fce0000000000 */
.L_x_18:
[----:B------:R-:W-:Y:S05]  /*0be0*/  BSYNC.RECONVERGENT B0 ;  /* 0x0000000000007941 */ /* 0x000fea0003800200 */
.L_x_16:
[----:B------:R-:W0:Y:S01]  /*0bf0*/  LDCU.64 UR4, c[0x0][0x390] ;  /* 0x00007200ff0477ac */ /* 0x000e220008000a00 */
[----:B------:R-:W-:-:S04]  /*0c00*/  FSETP.GEU.AND P0, PT, R0, RZ, PT ;  /* 0x000000ff0000720b */ /* 0x000fc80003f0e000 */
[----:B------:R-:W-:-:S04]  /*0c10*/  FSEL R0, R0, RZ, P0 ;  /* 0x000000ff00007208 */ /* 0x000fc80000000000 */
[----:B------:R-:W-:Y:S02]  /*0c20*/  FMNMX.NAN R5, R0, 1, PT ;  /* 0x3f80000000057809 */ /* 0x000fe40003820000 */
[----:B0-----:R-:W-:-:S04]  /*0c30*/  LEA R2, P1, R3, UR4, 0x2 ;  /* 0x0000000403027c11 */ /* 0x001fc8000f8210ff */
[----:B------:R-:W-:-:S05]  /*0c40*/  LEA.HI.X R3, R3, UR5, RZ, 0x2, P1 ;  /* 0x0000000503037c11 */ /* 0x000fca00088f14ff */
[----:B------:R-:W-:Y:S01]  /*0c50*/  STG.E desc[UR20][R2.64], R5 ;  /* 0x0000000502007986 */ /* 0x000fe2000c101914 */
[----:B------:R-:W-:Y:S05]  /*0c60*/  EXIT ;  /* 0x000000000000794d */ /* 0x000fea0003800000 */
        .weak           $__internal_0_$__cuda_sm20_rcp_rn_f32_slowpath
        .type           $__internal_0_$__cuda_sm20_rcp_rn_f32_slowpath,@function
        .size           $__internal_0_$__cuda_sm20_rcp_rn_f32_slowpath,(.L_x_24 - $__internal_0_$__cuda_sm20_rcp_rn_f32_slowpath)
$__internal_0_$__cuda_sm20_rcp_rn_f32_slowpath:
[----:B------:R-:W-:Y:S01]  /*0c70*/  IMAD.SHL.U32 R0, R7, 0x2, RZ ;  /* 0x0000000207007824 */ /* 0x000fe200078e00ff */
[----:B------:R-:W-:Y:S04]  /*0c80*/  BSSY.RECONVERGENT B1, `(.L_x_19) ;  /* 0x0000031000017945 */ /* 0x000fe80003800200 */
[----:B------:R-:W-:Y:S01]  /*0c90*/  SHF.R.U32.HI R9, RZ, 0x18, R0 ;  /* 0x00000018ff097819 */ /* 0x000fe20000011600 */
[----:B------:R-:W-:-:S03]  /*0ca0*/  IMAD.MOV.U32 R0, RZ, RZ, R7 ;  /* 0x000000ffff007224 */ /* 0x000fc600078e0007 */
[----:B------:R-:W-:-:S13]  /*0cb0*/  ISETP.NE.U32.AND P0, PT, R9, RZ, PT ;  /* 0x000000ff0900720c */ /* 0x000fda0003f05070 */
[----:B------:R-:W-:Y:S05]  /*0cc0*/  @P0 BRA `(.L_x_20) ;  /* 0x0000000000280947 */ /* 0x000fea0003800000 */
[----:B------:R-:W-:-:S05]  /*0cd0*/  IMAD.SHL.U32 R2, R0, 0x2, RZ ;  /* 0x0000000200027824 */ /* 0x000fca00078e00ff */
[----:B------:R-:W-:-:S13]  /*0ce0*/  ISETP.NE.AND P0, PT, R2, RZ, PT ;  /* 0x000000ff0200720c */ /* 0x000fda0003f05270 */
[----:B------:R-:W-:Y:S01]  /*0cf0*/  @P0 FFMA R6, R0, 1.84467440737095516160e+19, RZ ;  /* 0x5f80000000060823 */ /* 0x000fe200000000ff */
[----:B------:R-:W-:Y:S08]  /*0d00*/  @!P0 MUFU.RCP R5, R0 ;  /* 0x0000000000058308 */ /* 0x000ff00000001000 */
[----:B------:R-:W0:Y:S02]  /*0d10*/  @P0 MUFU.RCP R7, R6 ;  /* 0x0000000600070308 */ /* 0x000e240000001000 */
[----:B0-----:R-:W-:-:S04]  /*0d20*/  @P0 FFMA R2, R6, R7, -1 ;  /* 0xbf80000006020423 */ /* 0x001fc80000000007 */
[----:B------:R-:W-:-:S04]  /*0d30*/  @P0 FADD.FTZ R2, -R2, -RZ ;  /* 0x800000ff02020221 */ /* 0x000fc80000010100 */
[----:B------:R-:W-:-:S04]  /*0d40*/  @P0 FFMA R2, R7, R2, R7 ;  /* 0x0000000207020223 */ /* 0x000fc80000000007 */
[----:B------:R-:W-:Y:S01]  /*0d50*/  @P0 FFMA R5, R2, 1.84467440737095516160e+19, RZ ;  /* 0x5f80000002050823 */ /* 0x000fe200000000ff */
[----:B------:R-:W-:Y:S06]  /*0d60*/  BRA `(.L_x_21) ;  /* 0x0000000000887947 */ /* 0x000fec0003800000 */
.L_x_20:
[----:B------:R-:W-:-:S05]  /*0d70*/  VIADD R11, R9, 0xffffff03 ;  /* 0xffffff03090b7836 */ /* 0x000fca0000000000 */
[----:B------:R-:W-:-:S13]  /*0d80*/  ISETP.GT.U32.AND P0, PT, R11, 0x1, PT ;  /* 0x000000010b00780c */ /* 0x000fda0003f04070 */
[----:B------:R-:W-:Y:S05]  /*0d90*/  @P0 BRA `(.L_x_22) ;  /* 0x0000000000780947 */ /* 0x000fea0003800000 */
[----:B------:R-:W-:Y:S01]  /*0da0*/  LOP3.LUT R2, R0, 0x7fffff, RZ, 0xc0, !PT ;  /* 0x007fffff00027812 */ /* 0x000fe200078ec0ff */
[----:B------:R-:W-:-:S03]  /*0db0*/  IMAD.MOV.U32 R8, RZ, RZ, 0x3 ;  /* 0x00000003ff087424 */ /* 0x000fc600078e00ff */
[----:B------:R-:W-:Y:S02]  /*0dc0*/  LOP3.LUT R2, R2, 0x3f800000, RZ, 0xfc, !PT ;  /* 0x3f80000002027812 */ /* 0x000fe400078efcff */
[----:B------:R-:W-:Y:S02]  /*0dd0*/  SHF.L.U32 R8, R8, R11, RZ ;  /* 0x0000000b08087219 */ /* 0x000fe400000006ff */
[----:B------:R-:W0:Y:S02]  /*0de0*/  MUFU.RCP R5, R2 ;  /* 0x0000000200057308 */ /* 0x000e240000001000 */
[----:B0-----:R-:W-:-:S04]  /*0df0*/  FFMA R6, R2, R5, -1 ;  /* 0xbf80000002067423 */ /* 0x001fc80000000005 */
[----:B------:R-:W-:-:S04]  /*0e00*/  FADD.FTZ R6, -R6, -RZ ;  /* 0x800000ff06067221 */ /* 0x000fc80000010100 */
[CCC-:B------:R-:W-:Y:S01]  /*0e10*/  FFMA.RM R7, R5.reuse, R6.reuse, R5.reuse ;  /* 0x0000000605077223 */ /* 0x1c0fe20000004005 */
[----:B------:R-:W-:-:S04]  /*0e20*/  FFMA.RP R6, R5, R6, R5 ;  /* 0x0000000605067223 */ /* 0x000fc80000008005 */
[C---:B------:R-:W-:Y:S02]  /*0e30*/  LOP3.LUT R5, R7.reuse, 0x7fffff, RZ, 0xc0, !PT ;  /* 0x007fffff07057812 */ /* 0x040fe400078ec0ff */
[----:B------:R-:W-:Y:S02]  /*0e40*/  FSETP.NEU.FTZ.AND P0, PT, R7, R6, PT ;  /* 0x000000060700720b */ /* 0x000fe40003f1d000 */
[----:B------:R-:W-:Y:S02]  /*0e50*/  LOP3.LUT R5, R5, 0x800000, RZ, 0xfc, !PT ;  /* 0x0080000005057812 */ /* 0x000fe400078efcff */
[----:B------:R-:W-:Y:S02]  /*0e60*/  SEL R6, RZ, 0xffffffff, !P0 ;  /* 0xffffffffff067807 */ /* 0x000fe40004000000 */
[----:B------:R-:W-:-:S03]  /*0e70*/  LOP3.LUT R8, R8, R5, RZ, 0xc0, !PT ;  /* 0x0000000508087212 */ /* 0x000fc600078ec0ff */
[----:B------:R-:W-:Y:S01]  /*0e80*/  IMAD.MOV R6, RZ, RZ, -R6 ;  /* 0x000000ffff067224 */ /* 0x000fe200078e0a06 */
[----:B------:R-:W-:-:S04]  /*0e90*/  SHF.R.U32.HI R8, RZ, R11, R8 ;  /* 0x0000000bff087219 */ /* 0x000fc80000011608 */
[----:B------:R-:W-:Y:S02]  /*0ea0*/  LOP3.LUT P1, RZ, R6, R11, R5, 0xf8, !PT ;  /* 0x0000000b06ff7212 */ /* 0x000fe4000782f805 */
[C---:B------:R-:W-:Y:S02]  /*0eb0*/  LOP3.LUT P0, RZ, R8.reuse, 0x1, RZ, 0xc0, !PT ;  /* 0x0000000108ff7812 */ /* 0x040fe4000780c0ff */
[----:B------:R-:W-:-:S04]  /*0ec0*/  LOP3.LUT P2, RZ, R8, 0x2, RZ, 0xc0, !PT ;  /* 0x0000000208ff7812 */ /* 0x000fc8000784c0ff */
[----:B------:R-:W-:Y:S02]  /*0ed0*/  PLOP3.LUT P0, PT, P0, P1, P2, 0xe0, 0x0 ;  /* 0x000000000000781c */ /* 0x000fe40000703c20 */
[----:B------:R-:W-:Y:S02]  /*0ee0*/  LOP3.LUT P1, RZ, R0, 0x7fffff, RZ, 0xc0, !PT ;  /* 0x007fffff00ff7812 */ /* 0x000fe4000782c0ff */
[----:B------:R-:W-:-:S05]  /*0ef0*/  SEL R2, RZ, 0x1, !P0 ;  /* 0x00000001ff027807 */ /* 0x000fca0004000000 */
[----:B------:R-:W-:-:S05]  /*0f00*/  IMAD.MOV R2, RZ, RZ, -R2 ;  /* 0x000000ffff027224 */ /* 0x000fca00078e0a02 */
[----:B------:R-:W-:Y:S01]  /*0f10*/  ISETP.GE.AND P0, PT, R2, RZ, PT ;  /* 0x000000ff0200720c */ /* 0x000fe20003f06270 */
[----:B------:R-:W-:-:S05]  /*0f20*/  VIADD R2, R9, 0xffffff04 ;  /* 0xffffff0409027836 */ /* 0x000fca0000000000 */
[----:B------:R-:W-:-:S07]  /*0f30*/  SHF.R.U32.HI R5, RZ, R2, R5 ;  /* 0x00000002ff057219 */ /* 0x000fce0000011605 */
[----:B------:R-:W-:-:S04]  /*0f40*/  @!P0 VIADD R5, R5, 0x1 ;  /* 0x0000000105058836 */ /* 0x000fc80000000000 */
[----:B------:R-:W-:-:S05]  /*0f50*/  @!P1 IMAD.SHL.U32 R5, R5, 0x2, RZ ;  /* 0x0000000205059824 */ /* 0x000fca00078e00ff */
[----:B------:R-:W-:Y:S01]  /*0f60*/  LOP3.LUT R5, R5, 0x80000000, R0, 0xf8, !PT ;  /* 0x8000000005057812 */ /* 0x000fe200078ef800 */
[----:B------:R-:W-:Y:S06]  /*0f70*/  BRA `(.L_x_21) ;  /* 0x0000000000047947 */ /* 0x000fec0003800000 */
.L_x_22:
[----:B------:R0:W1:Y:S02]  /*0f80*/  MUFU.RCP R5, R0 ;  /* 0x0000000000057308 */ /* 0x0000640000001000 */
.L_x_21:
[----:B------:R-:W-:Y:S05]  /*0f90*/  BSYNC.RECONVERGENT B1 ;  /* 0x0000000000017941 */ /* 0x000fea0003800200 */
.L_x_19:
[----:B01----:R-:W-:Y:S02]  /*0fa0*/  IMAD.MOV.U32 R0, RZ, RZ, R5 ;  /* 0x000000ffff007224 */ /* 0x003fe400078e0005 */
[----:B------:R-:W-:-:S04]  /*0fb0*/  IMAD.MOV.U32 R5, RZ, RZ, 0x0 ;  /* 0x00000000ff057424 */ /* 0x000fc800078e00ff */
[----:B------:R-:W-:Y:S05]  /*0fc0*/  RET.REL.NODEC R4 `(propagate_kernel) ;  /* 0xfffffff0040c7950 */ /* 0x000fea0003c3ffff */
.L_x_23:
        /* <DEDUP_REMOVED lines=11> */
.L_x_24:


//--------------------- .nv.shared.reserved.0     --------------------------
	.section	.nv.shared.reserved.0,"aw",@nobits
	.weak		__nv_reservedSMEM_offset_0_alias
	.size		__nv_reservedSMEM_offset_0_alias, 0, 64
	.other		__nv_reservedSMEM_offset_0_alias,@"STO_CUDA_RESERVED_SHARED STV_DEFAULT"
__nv_reservedSMEM_offset_0_alias:
	.zero		0
	.zero		64


//--------------------- .nv.constant0.update_edges_kernel --------------------------
	.section	.nv.constant0.update_edges_kernel,"a",@progbits
	.sectionflags	@""
	.align	4
.nv.constant0.update_edges_kernel:
	.zero		956


//--------------------- .nv.constant0.compute_error_kernel --------------------------
	.section	.nv.constant0.compute_error_kernel,"a",@progbits
	.sectionflags	@""
	.align	4
.nv.constant0.compute_error_kernel:
	.zero		928


//--------------------- .nv.constant0.propagate_kernel --------------------------
	.section	.nv.constant0.propagate_kernel,"a",@progbits
	.sectionflags	@""
	.align	4
.nv.constant0.propagate_kernel:
	.zero		960


//--------------------- SYMBOLS --------------------------

	.type		.nv.reservedSmem.offset0,@object
	.size		.nv.reservedSmem.offset0,0x4
